	.target	sm_100a

	.elftype	@"ET_EXEC"


//--------------------- .note.nv.tkinfo           --------------------------
	.section	.note.nv.tkinfo,"",@"SHT_NOTE"
	.sectionflags	@"SHF_NOTE_NV_TKINFO"
	.tkinfo
        /*0018*/ 	.word	0x00000002
        /*0030*/ 	.string	""
        /*0030*/ 	.string	"ptxas"
        /*0030*/ 	.string	"Cuda compilation tools, release 13.0, V13.0.88"
        /*0030*/ 	.string	"Build cuda_13.0.r13.0/compiler.36424714_0"
        /*0030*/ 	.string	"-arch sm_100a -m 64 "



//--------------------- .note.nv.cuinfo           --------------------------
	.section	.note.nv.cuinfo,"",@"SHT_NOTE"
	.sectionflags	@"SHF_NOTE_NV_CUINFO"
        /*0018*/ 	.short	0x0002
        /*001a*/ 	.short	0x0064
        /*001c*/ 	.short	0x0082
	.zero		2


//--------------------- .nv.info                  --------------------------
	.section	.nv.info,"",@"SHT_CUDA_INFO"
	.align	4


	//----- nvinfo : EIATTR_REGCOUNT
	.align		4
        /*0000*/ 	.byte	0x04, 0x2f
        /*0002*/ 	.short	(.L_19 - .L_18)
	.align		4
.L_18:
        /*0004*/ 	.word	index@(_ZN7cutlass13device_kernelINS_4gemm6kernel13GemmUniversalIN4cute5tupleIJiiiiEEENS1_10collective13CollectiveMmaINS1_35MainloopSm100TmaUmmaWarpSpecializedILi13ELi2ELi4ENS5_IJNS4_1CILi2EEESB_NSA_ILi1EEEEEEEENS5_IJNSA_ILi128EEESF_NSA_ILi64EEEEEENS_10bfloat16_tENS5_IJlSC_lEEESI_SJ_NS4_8TiledMMAINS4_8MMA_AtomIJNS4_26SM100_MMA_F16BF16_2x1SM_SSISI_SI_fLi128ELi128ELNS4_4UMMA5MajorE0ELSO_0ELNSN_7ScaleInE0ELSP_0EEEEEENS4_6LayoutINS5_IJSC_SC_SC_EEENS5_IJNSA_ILi0EEESU_SU_EEEEENS5_IJNS4_10UnderscoreESX_SX_EEEEENS4_28SM100_TMA_2SM_LOAD_MULTICASTENS4_14ComposedLayoutINS4_7SwizzleILi3ELi4ELi3EEENS4_18smem_ptr_flag_bitsILi16EEENSS_INS5_IJNSA_ILi8EEESG_EEENS5_IJSG_SC_EEEEEEEvNS4_8identityENS4_18SM100_TMA_2SM_LOADES1A_vS1B_EENS_8epilogue10collective18CollectiveEpilogueINS1E_23Sm100TmaWarpSpecializedILi4ELi2ELi16ELb1ELb0EEEJNS5_IJSG_SF_SG_EEENS5_IJNSS_ISG_SC_EENSS_INS5_IJNSA_ILi16EEESB_EEENS5_IJSC_SG_EEEEEEEESI_SJ_SI_SJ_NS1E_6fusion15FusionCallbacksIS1I_NS1Q_17LinearCombinationISI_fSI_fLNS_15FloatRoundStyleE2EEES1J_S1P_JEEENS4_5SM1004TMEM4LOAD26SM100_TMEM_LOAD_32dp32b16xENS4_13SM90_TMA_LOADENS11_INS12_ILi1ELi4ELi3EEES15_NSS_INS5_IJS16_S1L_EEENS5_IJS1L_SC_EEEEEEENS4_39AutoVectorizingCopyWithAssumedAlignmentILi128EEENS4_14SM90_TMA_STOREES25_S27_S27_EEEvvEEEEvNT_6ParamsE)
        /*0008*/ 	.word	0x00000044


	//----- nvinfo : EIATTR_FRAME_SIZE
	.align		4
.L_19:
        /*000c*/ 	.byte	0x04, 0x11
        /*000e*/ 	.short	(.L_21 - .L_20)
	.align		4
.L_20:
        /*0010*/ 	.word	index@($__internal_2_$__cuda_sm10x_tcgen05_guardrail_trap_unallocated_columns_being_dealloced)
        /*0014*/ 	.word	0x00000000


	//----- nvinfo : EIATTR_FRAME_SIZE
	.align		4
.L_21:
        /*0018*/ 	.byte	0x04, 0x11
        /*001a*/ 	.short	(.L_23 - .L_22)
	.align		4
.L_22:
        /*001c*/ 	.word	index@($__internal_1_$__cuda_sm10x_tcgen05_guardrail_trap_phase_invalid_during_alloc)
        /*0020*/ 	.word	0x00000000


	//----- nvinfo : EIATTR_FRAME_SIZE
	.align		4
.L_23:
        /*0024*/ 	.byte	0x04, 0x11
        /*0026*/ 	.short	(.L_25 - .L_24)
	.align		4
.L_24:
        /*0028*/ 	.word	index@($__internal_0_$__cuda_sm10x_tcgen05_guardrail_trap_col_being_dealloced_not_returned_by_alloc)
        /*002c*/ 	.word	0x00000000


	//----- nvinfo : EIATTR_FRAME_SIZE
	.align		4
.L_25:
        /*0030*/ 	.byte	0x04, 0x11
        /*0032*/ 	.short	(.L_27 - .L_26)
	.align		4
.L_26:
        /*0034*/ 	.word	index@(_ZN7cutlass13device_kernelINS_4gemm6kernel13GemmUniversalIN4cute5tupleIJiiiiEEENS1_10collective13CollectiveMmaINS1_35MainloopSm100TmaUmmaWarpSpecializedILi13ELi2ELi4ENS5_IJNS4_1CILi2EEESB_NSA_ILi1EEEEEEEENS5_IJNSA_ILi128EEESF_NSA_ILi64EEEEEENS_10bfloat16_tENS5_IJlSC_lEEESI_SJ_NS4_8TiledMMAINS4_8MMA_AtomIJNS4_26SM100_MMA_F16BF16_2x1SM_SSISI_SI_fLi128ELi128ELNS4_4UMMA5MajorE0ELSO_0ELNSN_7ScaleInE0ELSP_0EEEEEENS4_6LayoutINS5_IJSC_SC_SC_EEENS5_IJNSA_ILi0EEESU_SU_EEEEENS5_IJNS4_10UnderscoreESX_SX_EEEEENS4_28SM100_TMA_2SM_LOAD_MULTICASTENS4_14ComposedLayoutINS4_7SwizzleILi3ELi4ELi3EEENS4_18smem_ptr_flag_bitsILi16EEENSS_INS5_IJNSA_ILi8EEESG_EEENS5_IJSG_SC_EEEEEEEvNS4_8identityENS4_18SM100_TMA_2SM_LOADES1A_vS1B_EENS_8epilogue10collective18CollectiveEpilogueINS1E_23Sm100TmaWarpSpecializedILi4ELi2ELi16ELb1ELb0EEEJNS5_IJSG_SF_SG_EEENS5_IJNSS_ISG_SC_EENSS_INS5_IJNSA_ILi16EEESB_EEENS5_IJSC_SG_EEEEEEEESI_SJ_SI_SJ_NS1E_6fusion15FusionCallbacksIS1I_NS1Q_17LinearCombinationISI_fSI_fLNS_15FloatRoundStyleE2EEES1J_S1P_JEEENS4_5SM1004TMEM4LOAD26SM100_TMEM_LOAD_32dp32b16xENS4_13SM90_TMA_LOADENS11_INS12_ILi1ELi4ELi3EEES15_NSS_INS5_IJS16_S1L_EEENS5_IJS1L_SC_EEEEEEENS4_39AutoVectorizingCopyWithAssumedAlignmentILi128EEENS4_14SM90_TMA_STOREES25_S27_S27_EEEvvEEEEvNT_6ParamsE)
        /*0038*/ 	.word	0x00000000


	//----- nvinfo : EIATTR_MIN_STACK_SIZE
	.align		4
.L_27:
        /*003c*/ 	.byte	0x04, 0x12
        /*003e*/ 	.short	(.L_29 - .L_28)
	.align		4
.L_28:
        /*0040*/ 	.word	index@(_ZN7cutlass13device_kernelINS_4gemm6kernel13GemmUniversalIN4cute5tupleIJiiiiEEENS1_10collective13CollectiveMmaINS1_35MainloopSm100TmaUmmaWarpSpecializedILi13ELi2ELi4ENS5_IJNS4_1CILi2EEESB_NSA_ILi1EEEEEEEENS5_IJNSA_ILi128EEESF_NSA_ILi64EEEEEENS_10bfloat16_tENS5_IJlSC_lEEESI_SJ_NS4_8TiledMMAINS4_8MMA_AtomIJNS4_26SM100_MMA_F16BF16_2x1SM_SSISI_SI_fLi128ELi128ELNS4_4UMMA5MajorE0ELSO_0ELNSN_7ScaleInE0ELSP_0EEEEEENS4_6LayoutINS5_IJSC_SC_SC_EEENS5_IJNSA_ILi0EEESU_SU_EEEEENS5_IJNS4_10UnderscoreESX_SX_EEEEENS4_28SM100_TMA_2SM_LOAD_MULTICASTENS4_14ComposedLayoutINS4_7SwizzleILi3ELi4ELi3EEENS4_18smem_ptr_flag_bitsILi16EEENSS_INS5_IJNSA_ILi8EEESG_EEENS5_IJSG_SC_EEEEEEEvNS4_8identityENS4_18SM100_TMA_2SM_LOADES1A_vS1B_EENS_8epilogue10collective18CollectiveEpilogueINS1E_23Sm100TmaWarpSpecializedILi4ELi2ELi16ELb1ELb0EEEJNS5_IJSG_SF_SG_EEENS5_IJNSS_ISG_SC_EENSS_INS5_IJNSA_ILi16EEESB_EEENS5_IJSC_SG_EEEEEEEESI_SJ_SI_SJ_NS1E_6fusion15FusionCallbacksIS1I_NS1Q_17LinearCombinationISI_fSI_fLNS_15FloatRoundStyleE2EEES1J_S1P_JEEENS4_5SM1004TMEM4LOAD26SM100_TMEM_LOAD_32dp32b16xENS4_13SM90_TMA_LOADENS11_INS12_ILi1ELi4ELi3EEES15_NSS_INS5_IJS16_S1L_EEENS5_IJS1L_SC_EEEEEEENS4_39AutoVectorizingCopyWithAssumedAlignmentILi128EEENS4_14SM90_TMA_STOREES25_S27_S27_EEEvvEEEEvNT_6ParamsE)
        /*0044*/ 	.word	0x00000000
.L_29:


//--------------------- .nv.compat                --------------------------
	.section	.nv.compat,"",@"SHT_CUDA_COMPAT_INFO"
	.align	4
        /*0000*/ 	.byte	0x02, 0x09, 0x01, 0x00, 0x02, 0x02, 0x02, 0x00, 0x02, 0x05, 0x05, 0x00, 0x03, 0x07, 0x01, 0x01
        /*0010*/ 	.byte	0x02, 0x03, 0x01, 0x00, 0x02, 0x06, 0x01, 0x00, 0x04, 0x0b, 0x08, 0x00, 0x09, 0x00, 0x00, 0x00
        /*0020*/ 	.byte	0x00, 0x00, 0x00, 0x00


//--------------------- .nv.info._ZN7cutlass13device_kernelINS_4gemm6kernel13GemmUniversalIN4cute5tupleIJiiiiEEENS1_10collective13CollectiveMmaINS1_35MainloopSm100TmaUmmaWarpSpecializedILi13ELi2ELi4ENS5_IJNS4_1CILi2EEESB_NSA_ILi1EEEEEEEENS5_IJNSA_ILi128EEESF_NSA_ILi64EEEEEENS_10bfloat16_tENS5_IJlSC_lEEESI_SJ_NS4_8TiledMMAINS4_8MMA_AtomIJNS4_26SM100_MMA_F16BF16_2x1SM_SSISI_SI_fLi128ELi128ELNS4_4UMMA5MajorE0ELSO_0ELNSN_7ScaleInE0ELSP_0EEEEEENS4_6LayoutINS5_IJSC_SC_SC_EEENS5_IJNSA_ILi0EEESU_SU_EEEEENS5_IJNS4_10UnderscoreESX_SX_EEEEENS4_28SM100_TMA_2SM_LOAD_MULTICASTENS4_14ComposedLayoutINS4_7SwizzleILi3ELi4ELi3EEENS4_18smem_ptr_flag_bitsILi16EEENSS_INS5_IJNSA_ILi8EEESG_EEENS5_IJSG_SC_EEEEEEEvNS4_8identityENS4_18SM100_TMA_2SM_LOADES1A_vS1B_EENS_8epilogue10collective18CollectiveEpilogueINS1E_23Sm100TmaWarpSpecializedILi4ELi2ELi16ELb1ELb0EEEJNS5_IJSG_SF_SG_EEENS5_IJNSS_ISG_SC_EENSS_INS5_IJNSA_ILi16EEESB_EEENS5_IJSC_SG_EEEEEEEESI_SJ_SI_SJ_NS1E_6fusion15FusionCallbacksIS1I_NS1Q_17LinearCombinationISI_fSI_fLNS_15FloatRoundStyleE2EEES1J_S1P_JEEENS4_5SM1004TMEM4LOAD26SM100_TMEM_LOAD_32dp32b16xENS4_13SM90_TMA_LOADENS11_INS12_ILi1ELi4ELi3EEES15_NSS_INS5_IJS16_S1L_EEENS5_IJS1L_SC_EEEEEEENS4_39AutoVectorizingCopyWithAssumedAlignmentILi128EEENS4_14SM90_TMA_STOREES25_S27_S27_EEEvvEEEEvNT_6ParamsE --------------------------
	.section	.nv.info._ZN7cutlass13device_kernelINS_4gemm6kernel13GemmUniversalIN4cute5tupleIJiiiiEEENS1_10collective13CollectiveMmaINS1_35MainloopSm100TmaUmmaWarpSpecializedILi13ELi2ELi4ENS5_IJNS4_1CILi2EEESB_NSA_ILi1EEEEEEEENS5_IJNSA_ILi128EEESF_NSA_ILi64EEEEEENS_10bfloat16_tENS5_IJlSC_lEEESI_SJ_NS4_8TiledMMAINS4_8MMA_AtomIJNS4_26SM100_MMA_F16BF16_2x1SM_SSISI_SI_fLi128ELi128ELNS4_4UMMA5MajorE0ELSO_0ELNSN_7ScaleInE0ELSP_0EEEEEENS4_6LayoutINS5_IJSC_SC_SC_EEENS5_IJNSA_ILi0EEESU_SU_EEEEENS5_IJNS4_10UnderscoreESX_SX_EEEEENS4_28SM100_TMA_2SM_LOAD_MULTICASTENS4_14ComposedLayoutINS4_7SwizzleILi3ELi4ELi3EEENS4_18smem_ptr_flag_bitsILi16EEENSS_INS5_IJNSA_ILi8EEESG_EEENS5_IJSG_SC_EEEEEEEvNS4_8identityENS4_18SM100_TMA_2SM_LOADES1A_vS1B_EENS_8epilogue10collective18CollectiveEpilogueINS1E_23Sm100TmaWarpSpecializedILi4ELi2ELi16ELb1ELb0EEEJNS5_IJSG_SF_SG_EEENS5_IJNSS_ISG_SC_EENSS_INS5_IJNSA_ILi16EEESB_EEENS5_IJSC_SG_EEEEEEEESI_SJ_SI_SJ_NS1E_6fusion15FusionCallbacksIS1I_NS1Q_17LinearCombinationISI_fSI_fLNS_15FloatRoundStyleE2EEES1J_S1P_JEEENS4_5SM1004TMEM4LOAD26SM100_TMEM_LOAD_32dp32b16xENS4_13SM90_TMA_LOADENS11_INS12_ILi1ELi4ELi3EEES15_NSS_INS5_IJS16_S1L_EEENS5_IJS1L_SC_EEEEEEENS4_39AutoVectorizingCopyWithAssumedAlignmentILi128EEENS4_14SM90_TMA_STOREES25_S27_S27_EEEvvEEEEvNT_6ParamsE,"",@"SHT_CUDA_INFO"
	.sectionflags	@""
	.align	4


	//----- nvinfo : EIATTR_CUDA_API_VERSION
	.align		4
        /*0000*/ 	.byte	0x04, 0x37
        /*0002*/ 	.short	(.L_31 - .L_30)
.L_30:
        /*0004*/ 	.word	0x00000082


	//----- nvinfo : EIATTR_KPARAM_INFO
	.align		4
.L_31:
        /*0008*/ 	.byte	0x04, 0x17
        /*000a*/ 	.short	(.L_33 - .L_32)
.L_32:
        /*000c*/ 	.word	0x00000000
        /*0010*/ 	.short	0x0000
        /*0012*/ 	.short	0x0000
        /*0014*/ 	.byte	0x00, 0xf0, 0x01, 0x20


	//----- nvinfo : EIATTR_AT_ENTRY_FRAGMENTS
	.align		4
.L_33:
        /*0018*/ 	.byte	0x04, 0x4f
        /*001a*/ 	.short	(.L_35 - .L_34)


	//   ....[0]....
.L_34:
        /*001c*/ 	.word	0x00000007


	//----- nvinfo : EIATTR_RESERVED_SMEM_USED
	.align		4
.L_35:
        /*0020*/ 	.byte	0x01, 0x41
	.zero		2


	//----- nvinfo : EIATTR_SPARSE_MMA_MASK
	.align		4
        /*0024*/ 	.byte	0x03, 0x50
        /*0026*/ 	.short	0x0000


	//----- nvinfo : EIATTR_TCGEN05_2CTA_USED
	.align		4
        /*0028*/ 	.byte	0x01, 0x52
	.zero		2


	//----- nvinfo : EIATTR_MAXREG_COUNT
	.align		4
        /*002c*/ 	.byte	0x03, 0x1b
        /*002e*/ 	.short	0x00ff


	//----- nvinfo : EIATTR_NUM_BARRIERS
	.align		4
        /*0030*/ 	.byte	0x02, 0x4c
        /*0032*/ 	.byte	0x07
	.zero		1


	//----- nvinfo : EIATTR_EXTERNS
	.align		4
        /*0034*/ 	.byte	0x04, 0x0f
        /*0036*/ 	.short	(.L_37 - .L_36)


	//   ....[0]....
	.align		4
.L_36:
        /*0038*/ 	.word	index@(__assertfail)


	//----- nvinfo : EIATTR_MERCURY_ISA_VERSION
	.align		4
.L_37:
        /*003c*/ 	.byte	0x03, 0x5f
        /*003e*/ 	.short	0x0101


	//----- nvinfo : EIATTR_INT_WARP_WIDE_INSTR_OFFSETS
	.align		4
        /*0040*/ 	.byte	0x04, 0x31
        /*0042*/ 	.short	(.L_39 - .L_38)


	//   ....[0]....
.L_38:
        /*0044*/ 	.word	0x00000ec0


	//   ....[1]....
        /*0048*/ 	.word	0x00000f60


	//   ....[2]....
        /*004c*/ 	.word	0x00004910


	//   ....[3]....
        /*0050*/ 	.word	0x00004940


	//   ....[4]....
        /*0054*/ 	.word	0x00004960


	//   ....[5]....
        /*0058*/ 	.word	0x000054a0


	//   ....[6]....
        /*005c*/ 	.word	0x00005540


	//   ....[7]....
        /*0060*/ 	.word	0x00005600


	//   ....[8]....
        /*0064*/ 	.word	0x00005670


	//   ....[9]....
        /*0068*/ 	.word	0x00005730


	//   ....[10]....
        /*006c*/ 	.word	0x000057d0


	//   ....[11]....
        /*0070*/ 	.word	0x00005840


	//   ....[12]....
        /*0074*/ 	.word	0x00005900


	//   ....[13]....
        /*0078*/ 	.word	0x000059a0


	//   ....[14]....
        /*007c*/ 	.word	0x00005a40


	//   ....[15]....
        /*0080*/ 	.word	0x00005b30


	//   ....[16]....
        /*0084*/ 	.word	0x00005c00


	//----- nvinfo : EIATTR_COOP_GROUP_MASK_REGIDS
	.align		4
.L_39:
        /*0088*/ 	.byte	0x04, 0x29
        /*008a*/ 	.short	(.L_41 - .L_40)


	//   ....[0]....
.L_40:
        /*008c*/ 	.word	0xffffffff


	//   ....[1]....
        /*0090*/ 	.word	0xffffffff


	//   ....[2]....
        /*0094*/ 	.word	0xffffffff


	//   ....[3]....
        /*0098*/ 	.word	0xffffffff


	//   ....[4]....
        /*009c*/ 	.word	0xffffffff


	//   ....[5]....
        /*00a0*/ 	.word	0xffffffff


	//   ....[6]....
        /*00a4*/ 	.word	0xffffffff


	//   ....[7]....
        /*00a8*/ 	.word	0xffffffff


	//   ....[8]....
        /*00ac*/ 	.word	0xffffffff


	//   ....[9]....
        /*00b0*/ 	.word	0xffffffff


	//   ....[10]....
        /*00b4*/ 	.word	0xffffffff


	//   ....[11]....
        /*00b8*/ 	.word	0xffffffff


	//   ....[12]....
        /*00bc*/ 	.word	0xffffffff


	//   ....[13]....
        /*00c0*/ 	.word	0xffffffff


	//----- nvinfo : EIATTR_COOP_GROUP_INSTR_OFFSETS
	.align		4
.L_41:
        /*00c4*/ 	.byte	0x04, 0x28
        /*00c6*/ 	.short	(.L_43 - .L_42)


	//   ....[0]....
.L_42:
        /*00c8*/ 	.word	0x000000b0


	//   ....[1]....
        /*00cc*/ 	.word	0x00000520


	//   ....[2]....
        /*00d0*/ 	.word	0x00000830


	//   ....[3]....
        /*00d4*/ 	.word	0x000009c0


	//   ....[4]....
        /*00d8*/ 	.word	0x00000ab0


	//   ....[5]....
        /*00dc*/ 	.word	0x00000c10


	//   ....[6]....
        /*00e0*/ 	.word	0x00000da0


	//   ....[7]....
        /*00e4*/ 	.word	0x00000fe0


	//   ....[8]....
        /*00e8*/ 	.word	0x00002330


	//   ....[9]....
        /*00ec*/ 	.word	0x000036f0


	//   ....[10]....
        /*00f0*/ 	.word	0x00003bc0


	//   ....[11]....
        /*00f4*/ 	.word	0x00003bf0


	//   ....[12]....
        /*00f8*/ 	.word	0x00004810


	//   ....[13]....
        /*00fc*/ 	.word	0x00004a20


	//----- nvinfo : EIATTR_VRC_CTA_INIT_COUNT
	.align		4
.L_43:
        /*0100*/ 	.byte	0x02, 0x4a
        /*0102*/ 	.byte	0x80
	.zero		1


	//----- nvinfo : EIATTR_SYSCALL_OFFSETS
	.align		4
        /*0104*/ 	.byte	0x04, 0x46
        /*0106*/ 	.short	(.L_45 - .L_44)


	//   ....[0]....
.L_44:
        /*0108*/ 	.word	0x000067a0


	//   ....[1]....
        /*010c*/ 	.word	0x00006890


	//   ....[2]....
        /*0110*/ 	.word	0x00007030


	//   ....[3]....
        /*0114*/ 	.word	0x00007960


	//   ....[4]....
        /*0118*/ 	.word	0x00008230


	//   ....[5]....
        /*011c*/ 	.word	0x00008b00


	//----- nvinfo : EIATTR_MBARRIER_INSTR_OFFSETS
	.align		4
.L_45:
        /*0120*/ 	.byte	0x04, 0x39
        /*0122*/ 	.short	(.L_47 - .L_46)


	//   ....[0]....
.L_46:
        /*0124*/ 	.word	0x00000670
        /*0128*/ 	.word	0x000000ff
        /*012c*/ 	.word	0x00000000
        /*0130*/ 	.short	0x0100
        /*0132*/ 	.byte	0x04
	.zero		1


	//   ....[1]....
        /*0134*/ 	.word	0x00000680
        /*0138*/ 	.word	0x000000ff
        /*013c*/ 	.word	0x00000068
        /*0140*/ 	.short	0x0100
        /*0142*/ 	.byte	0x04
	.zero		1


	//   ....[2]....
        /*0144*/ 	.word	0x00000690
        /*0148*/ 	.word	0x000000ff
        /*014c*/ 	.word	0x00000008
        /*0150*/ 	.short	0x0100
        /*0152*/ 	.byte	0x04
	.zero		1


	//   ....[3]....
        /*0154*/ 	.word	0x000006a0
        /*0158*/ 	.word	0x000000ff
        /*015c*/ 	.word	0x00000070
        /*0160*/ 	.short	0x0100
        /*0162*/ 	.byte	0x04
	.zero		1


	//   ....[4]....
        /*0164*/ 	.word	0x000006b0
        /*0168*/ 	.word	0x000000ff
        /*016c*/ 	.word	0x00000010
        /*0170*/ 	.short	0x0100
        /*0172*/ 	.byte	0x04
	.zero		1


	//   ....[5]....
        /*0174*/ 	.word	0x000006c0
        /*0178*/ 	.word	0x000000ff
        /*017c*/ 	.word	0x00000078
        /*0180*/ 	.short	0x0100
        /*0182*/ 	.byte	0x04
	.zero		1


	//   ....[6]....
        /*0184*/ 	.word	0x000006d0
        /*0188*/ 	.word	0x000000ff
        /*018c*/ 	.word	0x00000018
        /*0190*/ 	.short	0x0100
        /*0192*/ 	.byte	0x04
	.zero		1


	//   ....[7]....
        /*0194*/ 	.word	0x000006e0
        /*0198*/ 	.word	0x000000ff
        /*019c*/ 	.word	0x00000080
        /*01a0*/ 	.short	0x0100
        /*01a2*/ 	.byte	0x04
	.zero		1


	//   ....[8]....
        /*01a4*/ 	.word	0x000006f0
        /*01a8*/ 	.word	0x000000ff
        /*01ac*/ 	.word	0x00000020
        /*01b0*/ 	.short	0x0100
        /*01b2*/ 	.byte	0x04
	.zero		1


	//   ....[9]....
        /*01b4*/ 	.word	0x00000700
        /*01b8*/ 	.word	0x000000ff
        /*01bc*/ 	.word	0x00000088
        /*01c0*/ 	.short	0x0100
        /*01c2*/ 	.byte	0x04
	.zero		1


	//   ....[10]....
        /*01c4*/ 	.word	0x00000710
        /*01c8*/ 	.word	0x000000ff
        /*01cc*/ 	.word	0x00000028
        /*01d0*/ 	.short	0x0100
        /*01d2*/ 	.byte	0x04
	.zero		1


	//   ....[11]....
        /*01d4*/ 	.word	0x00000720
        /*01d8*/ 	.word	0x000000ff
        /*01dc*/ 	.word	0x00000090
        /*01e0*/ 	.short	0x0100
        /*01e2*/ 	.byte	0x04
	.zero		1


	//   ....[12]....
        /*01e4*/ 	.word	0x00000730
        /*01e8*/ 	.word	0x000000ff
        /*01ec*/ 	.word	0x00000030
        /*01f0*/ 	.short	0x0100
        /*01f2*/ 	.byte	0x04
	.zero		1


	//   ....[13]....
        /*01f4*/ 	.word	0x00000740
        /*01f8*/ 	.word	0x000000ff
        /*01fc*/ 	.word	0x00000098
        /*0200*/ 	.short	0x0100
        /*0202*/ 	.byte	0x04
	.zero		1


	//   ....[14]....
        /*0204*/ 	.word	0x00000750
        /*0208*/ 	.word	0x000000ff
        /*020c*/ 	.word	0x00000038
        /*0210*/ 	.short	0x0100
        /*0212*/ 	.byte	0x04
	.zero		1


	//   ....[15]....
        /*0214*/ 	.word	0x00000760
        /*0218*/ 	.word	0x000000ff
        /*021c*/ 	.word	0x000000a0
        /*0220*/ 	.short	0x0100
        /*0222*/ 	.byte	0x04
	.zero		1


	//   ....[16]....
        /*0224*/ 	.word	0x00000770
        /*0228*/ 	.word	0x000000ff
        /*022c*/ 	.word	0x00000040
        /*0230*/ 	.short	0x0100
        /*0232*/ 	.byte	0x04
	.zero		1


	//   ....[17]....
        /*0234*/ 	.word	0x00000780
        /*0238*/ 	.word	0x000000ff
        /*023c*/ 	.word	0x000000a8
        /*0240*/ 	.short	0x0100
        /*0242*/ 	.byte	0x04
	.zero		1


	//   ....[18]....
        /*0244*/ 	.word	0x00000790
        /*0248*/ 	.word	0x000000ff
        /*024c*/ 	.word	0x00000048
        /*0250*/ 	.short	0x0100
        /*0252*/ 	.byte	0x04
	.zero		1


	//   ....[19]....
        /*0254*/ 	.word	0x000007a0
        /*0258*/ 	.word	0x000000ff
        /*025c*/ 	.word	0x000000b0
        /*0260*/ 	.short	0x0100
        /*0262*/ 	.byte	0x04
	.zero		1


	//   ....[20]....
        /*0264*/ 	.word	0x000007b0
        /*0268*/ 	.word	0x000000ff
        /*026c*/ 	.word	0x00000050
        /*0270*/ 	.short	0x0100
        /*0272*/ 	.byte	0x04
	.zero		1


	//   ....[21]....
        /*0274*/ 	.word	0x000007c0
        /*0278*/ 	.word	0x000000ff
        /*027c*/ 	.word	0x000000b8
        /*0280*/ 	.short	0x0100
        /*0282*/ 	.byte	0x04
	.zero		1


	//   ....[22]....
        /*0284*/ 	.word	0x000007d0
        /*0288*/ 	.word	0x000000ff
        /*028c*/ 	.word	0x00000058
        /*0290*/ 	.short	0x0100
        /*0292*/ 	.byte	0x04
	.zero		1


	//   ....[23]....
        /*0294*/ 	.word	0x000007e0
        /*0298*/ 	.word	0x000000ff
        /*029c*/ 	.word	0x000000c0
        /*02a0*/ 	.short	0x0100
        /*02a2*/ 	.byte	0x04
	.zero		1


	//   ....[24]....
        /*02a4*/ 	.word	0x000007f0
        /*02a8*/ 	.word	0x000000ff
        /*02ac*/ 	.word	0x00000060
        /*02b0*/ 	.short	0x0100
        /*02b2*/ 	.byte	0x04
	.zero		1


	//   ....[25]....
        /*02b4*/ 	.word	0x00000800
        /*02b8*/ 	.word	0x000000ff
        /*02bc*/ 	.word	0x000000c8
        /*02c0*/ 	.short	0x0100
        /*02c2*/ 	.byte	0x04
	.zero		1


	//   ....[26]....
        /*02c4*/ 	.word	0x00000930
        /*02c8*/ 	.word	0x000000ff
        /*02cc*/ 	.word	0x000000d0
        /*02d0*/ 	.short	0x0100
        /*02d2*/ 	.byte	0x04
	.zero		1


	//   ....[27]....
        /*02d4*/ 	.word	0x00000940
        /*02d8*/ 	.word	0x000000ff
        /*02dc*/ 	.word	0x000000f0
        /*02e0*/ 	.short	0x0100
        /*02e2*/ 	.byte	0x04
	.zero		1


	//   ....[28]....
        /*02e4*/ 	.word	0x00000950
        /*02e8*/ 	.word	0x000000ff
        /*02ec*/ 	.word	0x000000d8
        /*02f0*/ 	.short	0x0100
        /*02f2*/ 	.byte	0x04
	.zero		1


	//   ....[29]....
        /*02f4*/ 	.word	0x00000960
        /*02f8*/ 	.word	0x000000ff
        /*02fc*/ 	.word	0x000000f8
        /*0300*/ 	.short	0x0100
        /*0302*/ 	.byte	0x04
	.zero		1


	//   ....[30]....
        /*0304*/ 	.word	0x00000970
        /*0308*/ 	.word	0x000000ff
        /*030c*/ 	.word	0x000000e0
        /*0310*/ 	.short	0x0100
        /*0312*/ 	.byte	0x04
	.zero		1


	//   ....[31]....
        /*0314*/ 	.word	0x00000980
        /*0318*/ 	.word	0x000000ff
        /*031c*/ 	.word	0x00000100
        /*0320*/ 	.short	0x0100
        /*0322*/ 	.byte	0x04
	.zero		1


	//   ....[32]....
        /*0324*/ 	.word	0x00000990
        /*0328*/ 	.word	0x000000ff
        /*032c*/ 	.word	0x000000e8
        /*0330*/ 	.short	0x0100
        /*0332*/ 	.byte	0x04
	.zero		1


	//   ....[33]....
        /*0334*/ 	.word	0x000009a0
        /*0338*/ 	.word	0x000000ff
        /*033c*/ 	.word	0x00000108
        /*0340*/ 	.short	0x0100
        /*0342*/ 	.byte	0x04
	.zero		1


	//   ....[34]....
        /*0344*/ 	.word	0x00000a80
        /*0348*/ 	.word	0x000000ff
        /*034c*/ 	.word	0x00000110
        /*0350*/ 	.short	0x0100
        /*0352*/ 	.byte	0x06
	.zero		1


	//   ....[35]....
        /*0354*/ 	.word	0x00000a90
        /*0358*/ 	.word	0x000000ff
        /*035c*/ 	.word	0x00000118
        /*0360*/ 	.short	0x0100
        /*0362*/ 	.byte	0x06
	.zero		1


	//   ....[36]....
        /*0364*/ 	.word	0x00000bc0
        /*0368*/ 	.word	0x000000ff
        /*036c*/ 	.word	0x00000120
        /*0370*/ 	.short	0x0100
        /*0372*/ 	.byte	0x06
	.zero		1


	//   ....[37]....
        /*0374*/ 	.word	0x00000bd0
        /*0378*/ 	.word	0x000000ff
        /*037c*/ 	.word	0x00000130
        /*0380*/ 	.short	0x0100
        /*0382*/ 	.byte	0x06
	.zero		1


	//   ....[38]....
        /*0384*/ 	.word	0x00000be0
        /*0388*/ 	.word	0x000000ff
        /*038c*/ 	.word	0x00000128
        /*0390*/ 	.short	0x0100
        /*0392*/ 	.byte	0x06
	.zero		1


	//   ....[39]....
        /*0394*/ 	.word	0x00000bf0
        /*0398*/ 	.word	0x000000ff
        /*039c*/ 	.word	0x00000138
        /*03a0*/ 	.short	0x0100
        /*03a2*/ 	.byte	0x06
	.zero		1


	//   ....[40]....
        /*03a4*/ 	.word	0x00000d10
        /*03a8*/ 	.word	0x000000ff
        /*03ac*/ 	.word	0x00000140
        /*03b0*/ 	.short	0x0100
        /*03b2*/ 	.byte	0x04
	.zero		1


	//   ....[41]....
        /*03b4*/ 	.word	0x00000d20
        /*03b8*/ 	.word	0x000000ff
        /*03bc*/ 	.word	0x00000160
        /*03c0*/ 	.short	0x0100
        /*03c2*/ 	.byte	0x04
	.zero		1


	//   ....[42]....
        /*03c4*/ 	.word	0x00000d30
        /*03c8*/ 	.word	0x000000ff
        /*03cc*/ 	.word	0x00000148
        /*03d0*/ 	.short	0x0100
        /*03d2*/ 	.byte	0x04
	.zero		1


	//   ....[43]....
        /*03d4*/ 	.word	0x00000d40
        /*03d8*/ 	.word	0x000000ff
        /*03dc*/ 	.word	0x00000168
        /*03e0*/ 	.short	0x0100
        /*03e2*/ 	.byte	0x04
	.zero		1


	//   ....[44]....
        /*03e4*/ 	.word	0x00000d50
        /*03e8*/ 	.word	0x000000ff
        /*03ec*/ 	.word	0x00000150
        /*03f0*/ 	.short	0x0100
        /*03f2*/ 	.byte	0x04
	.zero		1


	//   ....[45]....
        /*03f4*/ 	.word	0x00000d60
        /*03f8*/ 	.word	0x000000ff
        /*03fc*/ 	.word	0x00000170
        /*0400*/ 	.short	0x0100
        /*0402*/ 	.byte	0x04
	.zero		1


	//   ....[46]....
        /*0404*/ 	.word	0x00000d70
        /*0408*/ 	.word	0x000000ff
        /*040c*/ 	.word	0x00000158
        /*0410*/ 	.short	0x0100
        /*0412*/ 	.byte	0x04
	.zero		1


	//   ....[47]....
        /*0414*/ 	.word	0x00000d80
        /*0418*/ 	.word	0x000000ff
        /*041c*/ 	.word	0x00000178
        /*0420*/ 	.short	0x0100
        /*0422*/ 	.byte	0x04
	.zero		1


	//   ....[48]....
        /*0424*/ 	.word	0x00000e70
        /*0428*/ 	.word	0x000000ff
        /*042c*/ 	.word	0x00000180
        /*0430*/ 	.short	0x0100
        /*0432*/ 	.byte	0x04
	.zero		1


	//   ....[49]....
        /*0434*/ 	.word	0x00000e80
        /*0438*/ 	.word	0x000000ff
        /*043c*/ 	.word	0x00000190
        /*0440*/ 	.short	0x0100
        /*0442*/ 	.byte	0x04
	.zero		1


	//   ....[50]....
        /*0444*/ 	.word	0x00000e90
        /*0448*/ 	.word	0x000000ff
        /*044c*/ 	.word	0x00000188
        /*0450*/ 	.short	0x0100
        /*0452*/ 	.byte	0x04
	.zero		1


	//   ....[51]....
        /*0454*/ 	.word	0x00000ea0
        /*0458*/ 	.word	0x000000ff
        /*045c*/ 	.word	0x00000198
        /*0460*/ 	.short	0x0100
        /*0462*/ 	.byte	0x04
	.zero		1


	//   ....[52]....
        /*0464*/ 	.word	0x00000fa0
        /*0468*/ 	.word	0x000000ff
        /*046c*/ 	.word	0x000001a0
        /*0470*/ 	.short	0x0100
        /*0472*/ 	.byte	0x06
	.zero		1


	//   ....[53]....
        /*0474*/ 	.word	0x00001b50
        /*0478*/ 	.word	0x00000000
        /*047c*/ 	.word	0x00000190
        /*0480*/ 	.short	0x010a
        /*0482*/ 	.byte	0xff
	.zero		1


	//   ....[54]....
        /*0484*/ 	.word	0x00001b80
        /*0488*/ 	.word	0x00000000
        /*048c*/ 	.word	0x00000180
        /*0490*/ 	.short	0x0101
        /*0492*/ 	.byte	0xff
	.zero		1


	//   ....[55]....
        /*0494*/ 	.word	0x00001c40
        /*0498*/ 	.word	0x000000ff
        /*049c*/ 	.word	0x00000068
        /*04a0*/ 	.short	0x010a
        /*04a2*/ 	.byte	0x04
	.zero		1


	//   ....[56]....
        /*04a4*/ 	.word	0x00001d10
        /*04a8*/ 	.word	0x000000ff
        /*04ac*/ 	.word	0x00000068
        /*04b0*/ 	.short	0x010a
        /*04b2*/ 	.byte	0x21
	.zero		1


	//   ....[57]....
        /*04b4*/ 	.word	0x00001ec0
        /*04b8*/ 	.word	0x000000ff
        /*04bc*/ 	.word	0x00000068
        /*04c0*/ 	.short	0x010a
        /*04c2*/ 	.byte	0x05
	.zero		1


	//   ....[58]....
        /*04c4*/ 	.word	0x00001fd0
        /*04c8*/ 	.word	0x000000ff
        /*04cc*/ 	.word	0x00000118
        /*04d0*/ 	.short	0x0101
        /*04d2*/ 	.byte	0x06
	.zero		1


	//   ....[59]....
        /*04d4*/ 	.word	0x00001ff0
        /*04d8*/ 	.word	0x000000ff
        /*04dc*/ 	.word	0x00000068
        /*04e0*/ 	.short	0x010a
        /*04e2*/ 	.byte	0x04
	.zero		1


	//   ....[60]....
        /*04e4*/ 	.word	0x00002070
        /*04e8*/ 	.word	0x000000ff
        /*04ec*/ 	.word	0x00000068
        /*04f0*/ 	.short	0x010a
        /*04f2*/ 	.byte	0x11
	.zero		1


	//   ....[61]....
        /*04f4*/ 	.word	0x00002200
        /*04f8*/ 	.word	0x000000ff
        /*04fc*/ 	.word	0x00000068
        /*0500*/ 	.short	0x010a
        /*0502*/ 	.byte	0x05
	.zero		1


	//   ....[62]....
        /*0504*/ 	.word	0x00002360
        /*0508*/ 	.word	0x00000003
        /*050c*/ 	.word	0x00000120
        /*0510*/ 	.short	0x010a
        /*0512*/ 	.byte	0xff
	.zero		1


	//   ....[63]....
        /*0514*/ 	.word	0x000024b0
        /*0518*/ 	.word	0x00000000
        /*051c*/ 	.word	0x00000000
        /*0520*/ 	.short	0x0101
        /*0522*/ 	.byte	0xff
	.zero		1


	//   ....[64]....
        /*0524*/ 	.word	0x00002a60
        /*0528*/ 	.word	0x000000ff
        /*052c*/ 	.word	0x00000000
        /*0530*/ 	.short	0x010a
        /*0532*/ 	.byte	0x04
	.zero		1


	//   ....[65]....
        /*0534*/ 	.word	0x00002af0
        /*0538*/ 	.word	0x000000ff
        /*053c*/ 	.word	0x00000000
        /*0540*/ 	.short	0x010a
        /*0542*/ 	.byte	0x05
	.zero		1


	//   ....[66]....
        /*0544*/ 	.word	0x00002b80
        /*0548*/ 	.word	0x000000ff
        /*054c*/ 	.word	0x00000000
        /*0550*/ 	.short	0x010a
        /*0552*/ 	.byte	0x05
	.zero		1


	//   ....[67]....
        /*0554*/ 	.word	0x00002c10
        /*0558*/ 	.word	0x000000ff
        /*055c*/ 	.word	0x00000000
        /*0560*/ 	.short	0x010a
        /*0562*/ 	.byte	0x05
	.zero		1


	//   ....[68]....
        /*0564*/ 	.word	0x00002ca0
        /*0568*/ 	.word	0x000000ff
        /*056c*/ 	.word	0x00000000
        /*0570*/ 	.short	0x010a
        /*0572*/ 	.byte	0x05
	.zero		1


	//   ....[69]....
        /*0574*/ 	.word	0x00002d30
        /*0578*/ 	.word	0x000000ff
        /*057c*/ 	.word	0x00000000
        /*0580*/ 	.short	0x010a
        /*0582*/ 	.byte	0x05
	.zero		1


	//   ....[70]....
        /*0584*/ 	.word	0x00002dc0
        /*0588*/ 	.word	0x000000ff
        /*058c*/ 	.word	0x00000000
        /*0590*/ 	.short	0x010a
        /*0592*/ 	.byte	0x05
	.zero		1


	//   ....[71]....
        /*0594*/ 	.word	0x00002e50
        /*0598*/ 	.word	0x000000ff
        /*059c*/ 	.word	0x00000000
        /*05a0*/ 	.short	0x010a
        /*05a2*/ 	.byte	0x05
	.zero		1


	//   ....[72]....
        /*05a4*/ 	.word	0x00002ee0
        /*05a8*/ 	.word	0x000000ff
        /*05ac*/ 	.word	0x00000000
        /*05b0*/ 	.short	0x010a
        /*05b2*/ 	.byte	0x05
	.zero		1


	//   ....[73]....
        /*05b4*/ 	.word	0x00002f70
        /*05b8*/ 	.word	0x000000ff
        /*05bc*/ 	.word	0x00000000
        /*05c0*/ 	.short	0x010a
        /*05c2*/ 	.byte	0x05
	.zero		1


	//   ....[74]....
        /*05c4*/ 	.word	0x00003000
        /*05c8*/ 	.word	0x000000ff
        /*05cc*/ 	.word	0x00000000
        /*05d0*/ 	.short	0x010a
        /*05d2*/ 	.byte	0x05
	.zero		1


	//   ....[75]....
        /*05d4*/ 	.word	0x00003090
        /*05d8*/ 	.word	0x000000ff
        /*05dc*/ 	.word	0x00000000
        /*05e0*/ 	.short	0x010a
        /*05e2*/ 	.byte	0x05
	.zero		1


	//   ....[76]....
        /*05e4*/ 	.word	0x00003130
        /*05e8*/ 	.word	0x00000000
        /*05ec*/ 	.word	0x00000000
        /*05f0*/ 	.short	0x010a
        /*05f2*/ 	.byte	0xff
	.zero		1


	//   ....[77]....
        /*05f4*/ 	.word	0x00003250
        /*05f8*/ 	.word	0x00000002
        /*05fc*/ 	.word	0x00000180
        /*0600*/ 	.short	0x010a
        /*0602*/ 	.byte	0xff
	.zero		1


	//   ....[78]....
        /*0604*/ 	.word	0x000032c0
        /*0608*/ 	.word	0x00000002
        /*060c*/ 	.word	0x00000000
        /*0610*/ 	.short	0x0101
        /*0612*/ 	.byte	0xff
	.zero		1


	//   ....[79]....
        /*0614*/ 	.word	0x000032e0
        /*0618*/ 	.word	0x000000ff
        /*061c*/ 	.word	0x00000130
        /*0620*/ 	.short	0x010a
        /*0622*/ 	.byte	0x04
	.zero		1


	//   ....[80]....
        /*0624*/ 	.word	0x00003400
        /*0628*/ 	.word	0x00000002
        /*062c*/ 	.word	0x00000120
        /*0630*/ 	.short	0x010a
        /*0632*/ 	.byte	0xff
	.zero		1


	//   ....[81]....
        /*0634*/ 	.word	0x00003500
        /*0638*/ 	.word	0x00000002
        /*063c*/ 	.word	0x00000000
        /*0640*/ 	.short	0x0101
        /*0642*/ 	.byte	0xff
	.zero		1


	//   ....[82]....
        /*0644*/ 	.word	0x00003590
        /*0648*/ 	.word	0x000000ff
        /*064c*/ 	.word	0x00000130
        /*0650*/ 	.short	0x0106
        /*0652*/ 	.byte	0x04
	.zero		1


	//   ....[83]....
        /*0654*/ 	.word	0x000035b0
        /*0658*/ 	.word	0x000000ff
        /*065c*/ 	.word	0x00000130
        /*0660*/ 	.short	0x010a
        /*0662*/ 	.byte	0x04
	.zero		1


	//   ....[84]....
        /*0664*/ 	.word	0x00003640
        /*0668*/ 	.word	0x000000ff
        /*066c*/ 	.word	0x00000130
        /*0670*/ 	.short	0x0106
        /*0672*/ 	.byte	0x07
	.zero		1


	//   ....[85]....
        /*0674*/ 	.word	0x00003680
        /*0678*/ 	.word	0x00000000
        /*067c*/ 	.word	0x00000130
        /*0680*/ 	.short	0x010a
        /*0682*/ 	.byte	0xff
	.zero		1


	//   ....[86]....
        /*0684*/ 	.word	0x000038c0
        /*0688*/ 	.word	0x000000ff
        /*068c*/ 	.word	0x00000008
        /*0690*/ 	.short	0x010a
        /*0692*/ 	.byte	0x05
	.zero		1


	//   ....[87]....
        /*0694*/ 	.word	0x000038e0
        /*0698*/ 	.word	0x000000ff
        /*069c*/ 	.word	0x00000008
        /*06a0*/ 	.short	0x010a
        /*06a2*/ 	.byte	0x05
	.zero		1


	//   ....[88]....
        /*06a4*/ 	.word	0x00003a70
        /*06a8*/ 	.word	0x000000ff
        /*06ac*/ 	.word	0x00000008
        /*06b0*/ 	.short	0x010a
        /*06b2*/ 	.byte	0x05
	.zero		1


	//   ....[89]....
        /*06b4*/ 	.word	0x00003a90
        /*06b8*/ 	.word	0x000000ff
        /*06bc*/ 	.word	0x00000008
        /*06c0*/ 	.short	0x010a
        /*06c2*/ 	.byte	0x05
	.zero		1


	//   ....[90]....
        /*06c4*/ 	.word	0x00003b50
        /*06c8*/ 	.word	0x000000ff
        /*06cc*/ 	.word	0x00000000
        /*06d0*/ 	.short	0x0101
        /*06d2*/ 	.byte	0x04
	.zero		1


	//   ....[91]....
        /*06d4*/ 	.word	0x00003e90
        /*06d8*/ 	.word	0x00000000
        /*06dc*/ 	.word	0x00000120
        /*06e0*/ 	.short	0x010a
        /*06e2*/ 	.byte	0xff
	.zero		1


	//   ....[92]....
        /*06e4*/ 	.word	0x00003f50
        /*06e8*/ 	.word	0x00000000
        /*06ec*/ 	.word	0x00000000
        /*06f0*/ 	.short	0x0101
        /*06f2*/ 	.byte	0xff
	.zero		1


	//   ....[93]....
        /*06f4*/ 	.word	0x00004010
        /*06f8*/ 	.word	0x000000ff
        /*06fc*/ 	.word	0x00000000
        /*0700*/ 	.short	0x010a
        /*0702*/ 	.byte	0x04
	.zero		1


	//   ....[94]....
        /*0704*/ 	.word	0x00004020
        /*0708*/ 	.word	0x000000ff
        /*070c*/ 	.word	0x00000160
        /*0710*/ 	.short	0x010a
        /*0712*/ 	.byte	0x1f
	.zero		1


	//   ....[95]....
        /*0714*/ 	.word	0x000040d0
        /*0718*/ 	.word	0x000000ff
        /*071c*/ 	.word	0x00000000
        /*0720*/ 	.short	0x010a
        /*0722*/ 	.byte	0x05
	.zero		1


	//   ....[96]....
        /*0724*/ 	.word	0x00004200
        /*0728*/ 	.word	0x000000ff
        /*072c*/ 	.word	0x00000000
        /*0730*/ 	.short	0x010a
        /*0732*/ 	.byte	0x04
	.zero		1


	//   ....[97]....
        /*0734*/ 	.word	0x00004500
        /*0738*/ 	.word	0x000000ff
        /*073c*/ 	.word	0x00000000
        /*0740*/ 	.short	0x010a
        /*0742*/ 	.byte	0x04
	.zero		1


	//   ....[98]....
        /*0744*/ 	.word	0x00004590
        /*0748*/ 	.word	0x000000ff
        /*074c*/ 	.word	0x00000000
        /*0750*/ 	.short	0x010a
        /*0752*/ 	.byte	0x05
	.zero		1


	//   ....[99]....
        /*0754*/ 	.word	0x00004620
        /*0758*/ 	.word	0x000000ff
        /*075c*/ 	.word	0x00000000
        /*0760*/ 	.short	0x010a
        /*0762*/ 	.byte	0x05
	.zero		1


	//   ....[100]....
        /*0764*/ 	.word	0x000046c0
        /*0768*/ 	.word	0x00000000
        /*076c*/ 	.word	0x00000000
        /*0770*/ 	.short	0x010a
        /*0772*/ 	.byte	0xff
	.zero		1


	//   ....[101]....
        /*0774*/ 	.word	0x00004700
        /*0778*/ 	.word	0x00000000
        /*077c*/ 	.word	0x00000000
        /*0780*/ 	.short	0x010a
        /*0782*/ 	.byte	0xff
	.zero		1


	//   ....[102]....
        /*0784*/ 	.word	0x00004770
        /*0788*/ 	.word	0x000000ff
        /*078c*/ 	.word	0x00000000
        /*0790*/ 	.short	0x0101
        /*0792*/ 	.byte	0x04
	.zero		1


	//   ....[103]....
        /*0794*/ 	.word	0x000047b0
        /*0798*/ 	.word	0x000000ff
        /*079c*/ 	.word	0x000001a0
        /*07a0*/ 	.short	0x010a
        /*07a2*/ 	.byte	0x1a
	.zero		1


	//   ....[104]....
        /*07a4*/ 	.word	0x00004800
        /*07a8*/ 	.word	0x000000ff
        /*07ac*/ 	.word	0x00000000
        /*07b0*/ 	.short	0x0101
        /*07b2*/ 	.byte	0x04
	.zero		1


	//   ....[105]....
        /*07b4*/ 	.word	0x00004ca0
        /*07b8*/ 	.word	0x0000000c
        /*07bc*/ 	.word	0x00000120
        /*07c0*/ 	.short	0x010a
        /*07c2*/ 	.byte	0xff
	.zero		1


	//   ....[106]....
        /*07c4*/ 	.word	0x00004e10
        /*07c8*/ 	.word	0x00000000
        /*07cc*/ 	.word	0x00000000
        /*07d0*/ 	.short	0x0101
        /*07d2*/ 	.byte	0xff
	.zero		1


	//   ....[107]....
        /*07d4*/ 	.word	0x000052a0
        /*07d8*/ 	.word	0x000000ff
        /*07dc*/ 	.word	0x00000118
        /*07e0*/ 	.short	0x010a
        /*07e2*/ 	.byte	0x15
	.zero		1


	//   ....[108]....
        /*07e4*/ 	.word	0x00005420
        /*07e8*/ 	.word	0x000000ff
        /*07ec*/ 	.word	0x000000f0
        /*07f0*/ 	.short	0x010a
        /*07f2*/ 	.byte	0x15
	.zero		1


	//   ....[109]....
        /*07f4*/ 	.word	0x00005620
        /*07f8*/ 	.word	0x000000ff
        /*07fc*/ 	.word	0x000000d0
        /*0800*/ 	.short	0x010b
        /*0802*/ 	.byte	0x15
	.zero		1


	//   ....[110]....
        /*0804*/ 	.word	0x00005630
        /*0808*/ 	.word	0x000000ff
        /*080c*/ 	.word	0x00000000
        /*0810*/ 	.short	0x0101
        /*0812*/ 	.byte	0x06
	.zero		1


	//   ....[111]....
        /*0814*/ 	.word	0x00005640
        /*0818*/ 	.word	0x000000ff
        /*081c*/ 	.word	0x000000f8
        /*0820*/ 	.short	0x010a
        /*0822*/ 	.byte	0x15
	.zero		1


	//   ....[112]....
        /*0824*/ 	.word	0x000057f0
        /*0828*/ 	.word	0x000000ff
        /*082c*/ 	.word	0x000000d8
        /*0830*/ 	.short	0x010b
        /*0832*/ 	.byte	0x15
	.zero		1


	//   ....[113]....
        /*0834*/ 	.word	0x00005800
        /*0838*/ 	.word	0x000000ff
        /*083c*/ 	.word	0x00000000
        /*0840*/ 	.short	0x0101
        /*0842*/ 	.byte	0x06
	.zero		1


	//   ....[114]....
        /*0844*/ 	.word	0x00005810
        /*0848*/ 	.word	0x000000ff
        /*084c*/ 	.word	0x00000100
        /*0850*/ 	.short	0x010a
        /*0852*/ 	.byte	0x15
	.zero		1


	//   ....[115]....
        /*0854*/ 	.word	0x000059c0
        /*0858*/ 	.word	0x000000ff
        /*085c*/ 	.word	0x000000e0
        /*0860*/ 	.short	0x010b
        /*0862*/ 	.byte	0x15
	.zero		1


	//   ....[116]....
        /*0864*/ 	.word	0x000059d0
        /*0868*/ 	.word	0x000000ff
        /*086c*/ 	.word	0x00000000
        /*0870*/ 	.short	0x0101
        /*0872*/ 	.byte	0x06
	.zero		1


	//   ....[117]....
        /*0874*/ 	.word	0x000059e0
        /*0878*/ 	.word	0x000000ff
        /*087c*/ 	.word	0x00000108
        /*0880*/ 	.short	0x010a
        /*0882*/ 	.byte	0x15
	.zero		1


	//   ....[118]....
        /*0884*/ 	.word	0x00005c20
        /*0888*/ 	.word	0x000000ff
        /*088c*/ 	.word	0x000000e8
        /*0890*/ 	.short	0x010b
        /*0892*/ 	.byte	0x15
	.zero		1


	//   ....[119]....
        /*0894*/ 	.word	0x00005c30
        /*0898*/ 	.word	0x000000ff
        /*089c*/ 	.word	0x00000000
        /*08a0*/ 	.short	0x0101
        /*08a2*/ 	.byte	0x25
	.zero		1


	//   ....[120]....
        /*08a4*/ 	.word	0x00005c70
        /*08a8*/ 	.word	0x000000ff
        /*08ac*/ 	.word	0x000000f0
        /*08b0*/ 	.short	0x010a
        /*08b2*/ 	.byte	0x15
	.zero		1


	//   ....[121]....
        /*08b4*/ 	.word	0x00005c90
        /*08b8*/ 	.word	0x000000ff
        /*08bc*/ 	.word	0x000000f8
        /*08c0*/ 	.short	0x010a
        /*08c2*/ 	.byte	0x15
	.zero		1


	//   ....[122]....
        /*08c4*/ 	.word	0x00005cb0
        /*08c8*/ 	.word	0x000000ff
        /*08cc*/ 	.word	0x00000100
        /*08d0*/ 	.short	0x010a
        /*08d2*/ 	.byte	0x15
	.zero		1


	//   ....[123]....
        /*08d4*/ 	.word	0x00005cf0
        /*08d8*/ 	.word	0x00000000
        /*08dc*/ 	.word	0x00000108
        /*08e0*/ 	.short	0x010a
        /*08e2*/ 	.byte	0xff
	.zero		1


	//   ....[124]....
        /*08e4*/ 	.word	0x00006030
        /*08e8*/ 	.word	0x00000003
        /*08ec*/ 	.word	0x00000120
        /*08f0*/ 	.short	0x010a
        /*08f2*/ 	.byte	0xff
	.zero		1


	//   ....[125]....
        /*08f4*/ 	.word	0x000061b0
        /*08f8*/ 	.word	0x00000000
        /*08fc*/ 	.word	0x00000000
        /*0900*/ 	.short	0x0101
        /*0902*/ 	.byte	0xff
	.zero		1


	//   ....[126]....
        /*0904*/ 	.word	0x00006cf0
        /*0908*/ 	.word	0x000000ff
        /*090c*/ 	.word	0x000000d0
        /*0910*/ 	.short	0x010a
        /*0912*/ 	.byte	0x2b
	.zero		1


	//   ....[127]....
        /*0914*/ 	.word	0x00006d30
        /*0918*/ 	.word	0x00000035
        /*091c*/ 	.word	0x00000140
        /*0920*/ 	.short	0x010a
        /*0922*/ 	.byte	0xff
	.zero		1


	//   ....[128]....
        /*0924*/ 	.word	0x00006e40
        /*0928*/ 	.word	0x000000ff
        /*092c*/ 	.word	0x000000d0
        /*0930*/ 	.short	0x010a
        /*0932*/ 	.byte	0x2b
	.zero		1


	//   ....[129]....
        /*0934*/ 	.word	0x00006f10
        /*0938*/ 	.word	0x00000035
        /*093c*/ 	.word	0x00000140
        /*0940*/ 	.short	0x010a
        /*0942*/ 	.byte	0xff
	.zero		1


	//   ....[130]....
        /*0944*/ 	.word	0x000076d0
        /*0948*/ 	.word	0x00000000
        /*094c*/ 	.word	0x00000000
        /*0950*/ 	.short	0x0101
        /*0952*/ 	.byte	0xff
	.zero		1


	//   ....[131]....
        /*0954*/ 	.word	0x000076e0
        /*0958*/ 	.word	0x00000002
        /*095c*/ 	.word	0x000000d0
        /*0960*/ 	.short	0x010a
        /*0962*/ 	.byte	0xff
	.zero		1


	//   ....[132]....
        /*0964*/ 	.word	0x000077a0
        /*0968*/ 	.word	0x00000002
        /*096c*/ 	.word	0x000000d0
        /*0970*/ 	.short	0x010a
        /*0972*/ 	.byte	0xff
	.zero		1


	//   ....[133]....
        /*0974*/ 	.word	0x00007fa0
        /*0978*/ 	.word	0x00000000
        /*097c*/ 	.word	0x00000000
        /*0980*/ 	.short	0x0101
        /*0982*/ 	.byte	0xff
	.zero		1


	//   ....[134]....
        /*0984*/ 	.word	0x00007fc0
        /*0988*/ 	.word	0x00000002
        /*098c*/ 	.word	0x000000d0
        /*0990*/ 	.short	0x010a
        /*0992*/ 	.byte	0xff
	.zero		1


	//   ....[135]....
        /*0994*/ 	.word	0x00008070
        /*0998*/ 	.word	0x00000002
        /*099c*/ 	.word	0x000000d0
        /*09a0*/ 	.short	0x010a
        /*09a2*/ 	.byte	0xff
	.zero		1


	//   ....[136]....
        /*09a4*/ 	.word	0x00008870
        /*09a8*/ 	.word	0x00000000
        /*09ac*/ 	.word	0x00000000
        /*09b0*/ 	.short	0x0101
        /*09b2*/ 	.byte	0xff
	.zero		1


	//   ....[137]....
        /*09b4*/ 	.word	0x00008890
        /*09b8*/ 	.word	0x00000003
        /*09bc*/ 	.word	0x000000d0
        /*09c0*/ 	.short	0x010a
        /*09c2*/ 	.byte	0xff
	.zero		1


	//   ....[138]....
        /*09c4*/ 	.word	0x00008940
        /*09c8*/ 	.word	0x00000003
        /*09cc*/ 	.word	0x000000d0
        /*09d0*/ 	.short	0x010a
        /*09d2*/ 	.byte	0xff
	.zero		1


	//   ....[139]....
        /*09d4*/ 	.word	0x00008c50
        /*09d8*/ 	.word	0x00000035
        /*09dc*/ 	.word	0x00000000
        /*09e0*/ 	.short	0x0101
        /*09e2*/ 	.byte	0xff
	.zero		1


	//   ....[140]....
        /*09e4*/ 	.word	0x00009190
        /*09e8*/ 	.word	0x00000000
        /*09ec*/ 	.word	0x00000000
        /*09f0*/ 	.short	0x0101
        /*09f2*/ 	.byte	0xff
	.zero		1


	//   ....[141]....
        /*09f4*/ 	.word	0x00009420
        /*09f8*/ 	.word	0x000000ff
        /*09fc*/ 	.word	0x00000000
        /*0a00*/ 	.short	0x0101
        /*0a02*/ 	.byte	0x04
	.zero		1


	//   ....[142]....
        /*0a04*/ 	.word	0x00009440
        /*0a08*/ 	.word	0x00000000
        /*0a0c*/ 	.word	0x00000190
        /*0a10*/ 	.short	0x010a
        /*0a12*/ 	.byte	0xff
	.zero		1


	//   ....[143]....
        /*0a14*/ 	.word	0x000094a0
        /*0a18*/ 	.word	0x00000000
        /*0a1c*/ 	.word	0x00000068
        /*0a20*/ 	.short	0x010a
        /*0a22*/ 	.byte	0xff
	.zero		1


	//   ....[144]....
        /*0a24*/ 	.word	0x00009500
        /*0a28*/ 	.word	0x00000000
        /*0a2c*/ 	.word	0x00000068
        /*0a30*/ 	.short	0x010a
        /*0a32*/ 	.byte	0xff
	.zero		1


	//   ....[145]....
        /*0a34*/ 	.word	0x00009550
        /*0a38*/ 	.word	0x00000003
        /*0a3c*/ 	.word	0x00000120
        /*0a40*/ 	.short	0x010a
        /*0a42*/ 	.byte	0xff
	.zero		1


	//   ....[146]....
        /*0a44*/ 	.word	0x000095b0
        /*0a48*/ 	.word	0x00000000
        /*0a4c*/ 	.word	0x00000000
        /*0a50*/ 	.short	0x010a
        /*0a52*/ 	.byte	0xff
	.zero		1


	//   ....[147]....
        /*0a54*/ 	.word	0x00009610
        /*0a58*/ 	.word	0x00000000
        /*0a5c*/ 	.word	0x00000000
        /*0a60*/ 	.short	0x010a
        /*0a62*/ 	.byte	0xff
	.zero		1


	//   ....[148]....
        /*0a64*/ 	.word	0x00009670
        /*0a68*/ 	.word	0x00000000
        /*0a6c*/ 	.word	0x00000000
        /*0a70*/ 	.short	0x010a
        /*0a72*/ 	.byte	0xff
	.zero		1


	//   ....[149]....
        /*0a74*/ 	.word	0x000096d0
        /*0a78*/ 	.word	0x00000000
        /*0a7c*/ 	.word	0x00000000
        /*0a80*/ 	.short	0x010a
        /*0a82*/ 	.byte	0xff
	.zero		1


	//   ....[150]....
        /*0a84*/ 	.word	0x00009730
        /*0a88*/ 	.word	0x00000000
        /*0a8c*/ 	.word	0x00000000
        /*0a90*/ 	.short	0x010a
        /*0a92*/ 	.byte	0xff
	.zero		1


	//   ....[151]....
        /*0a94*/ 	.word	0x00009790
        /*0a98*/ 	.word	0x00000000
        /*0a9c*/ 	.word	0x00000000
        /*0aa0*/ 	.short	0x010a
        /*0aa2*/ 	.byte	0xff
	.zero		1


	//   ....[152]....
        /*0aa4*/ 	.word	0x000097f0
        /*0aa8*/ 	.word	0x00000000
        /*0aac*/ 	.word	0x00000000
        /*0ab0*/ 	.short	0x010a
        /*0ab2*/ 	.byte	0xff
	.zero		1


	//   ....[153]....
        /*0ab4*/ 	.word	0x00009850
        /*0ab8*/ 	.word	0x00000000
        /*0abc*/ 	.word	0x00000000
        /*0ac0*/ 	.short	0x010a
        /*0ac2*/ 	.byte	0xff
	.zero		1


	//   ....[154]....
        /*0ac4*/ 	.word	0x000098b0
        /*0ac8*/ 	.word	0x00000000
        /*0acc*/ 	.word	0x00000000
        /*0ad0*/ 	.short	0x010a
        /*0ad2*/ 	.byte	0xff
	.zero		1


	//   ....[155]....
        /*0ad4*/ 	.word	0x00009910
        /*0ad8*/ 	.word	0x00000000
        /*0adc*/ 	.word	0x00000000
        /*0ae0*/ 	.short	0x010a
        /*0ae2*/ 	.byte	0xff
	.zero		1


	//   ....[156]....
        /*0ae4*/ 	.word	0x00009970
        /*0ae8*/ 	.word	0x00000000
        /*0aec*/ 	.word	0x00000000
        /*0af0*/ 	.short	0x010a
        /*0af2*/ 	.byte	0xff
	.zero		1


	//   ....[157]....
        /*0af4*/ 	.word	0x000099d0
        /*0af8*/ 	.word	0x00000000
        /*0afc*/ 	.word	0x00000000
        /*0b00*/ 	.short	0x010a
        /*0b02*/ 	.byte	0xff
	.zero		1


	//   ....[158]....
        /*0b04*/ 	.word	0x00009a20
        /*0b08*/ 	.word	0x00000002
        /*0b0c*/ 	.word	0x00000180
        /*0b10*/ 	.short	0x010a
        /*0b12*/ 	.byte	0xff
	.zero		1


	//   ....[159]....
        /*0b14*/ 	.word	0x00009a80
        /*0b18*/ 	.word	0x00000002
        /*0b1c*/ 	.word	0x00000130
        /*0b20*/ 	.short	0x010a
        /*0b22*/ 	.byte	0xff
	.zero		1


	//   ....[160]....
        /*0b24*/ 	.word	0x00009ad0
        /*0b28*/ 	.word	0x00000002
        /*0b2c*/ 	.word	0x00000120
        /*0b30*/ 	.short	0x010a
        /*0b32*/ 	.byte	0xff
	.zero		1


	//   ....[161]....
        /*0b34*/ 	.word	0x00009b30
        /*0b38*/ 	.word	0x00000000
        /*0b3c*/ 	.word	0x00000130
        /*0b40*/ 	.short	0x010a
        /*0b42*/ 	.byte	0xff
	.zero		1


	//   ....[162]....
        /*0b44*/ 	.word	0x00009b90
        /*0b48*/ 	.word	0x00000005
        /*0b4c*/ 	.word	0x00000008
        /*0b50*/ 	.short	0x010a
        /*0b52*/ 	.byte	0xff
	.zero		1


	//   ....[163]....
        /*0b54*/ 	.word	0x00009c70
        /*0b58*/ 	.word	0x00000000
        /*0b5c*/ 	.word	0x00000008
        /*0b60*/ 	.short	0x010a
        /*0b62*/ 	.byte	0xff
	.zero		1


	//   ....[164]....
        /*0b64*/ 	.word	0x00009cc0
        /*0b68*/ 	.word	0x00000000
        /*0b6c*/ 	.word	0x00000120
        /*0b70*/ 	.short	0x010a
        /*0b72*/ 	.byte	0xff
	.zero		1


	//   ....[165]....
        /*0b74*/ 	.word	0x00009d20
        /*0b78*/ 	.word	0x00000000
        /*0b7c*/ 	.word	0x00000160
        /*0b80*/ 	.short	0x010a
        /*0b82*/ 	.byte	0xff
	.zero		1


	//   ....[166]....
        /*0b84*/ 	.word	0x00009d80
        /*0b88*/ 	.word	0x00000000
        /*0b8c*/ 	.word	0x00000000
        /*0b90*/ 	.short	0x010a
        /*0b92*/ 	.byte	0xff
	.zero		1


	//   ....[167]....
        /*0b94*/ 	.word	0x00009de0
        /*0b98*/ 	.word	0x00000000
        /*0b9c*/ 	.word	0x00000000
        /*0ba0*/ 	.short	0x010a
        /*0ba2*/ 	.byte	0xff
	.zero		1


	//   ....[168]....
        /*0ba4*/ 	.word	0x00009e40
        /*0ba8*/ 	.word	0x00000000
        /*0bac*/ 	.word	0x00000000
        /*0bb0*/ 	.short	0x010a
        /*0bb2*/ 	.byte	0xff
	.zero		1


	//   ....[169]....
        /*0bb4*/ 	.word	0x00009ea0
        /*0bb8*/ 	.word	0x00000000
        /*0bbc*/ 	.word	0x00000000
        /*0bc0*/ 	.short	0x010a
        /*0bc2*/ 	.byte	0xff
	.zero		1


	//   ....[170]....
        /*0bc4*/ 	.word	0x00009f00
        /*0bc8*/ 	.word	0x00000000
        /*0bcc*/ 	.word	0x000001a0
        /*0bd0*/ 	.short	0x010a
        /*0bd2*/ 	.byte	0xff
	.zero		1


	//   ....[171]....
        /*0bd4*/ 	.word	0x00009f50
        /*0bd8*/ 	.word	0x0000000c
        /*0bdc*/ 	.word	0x00000120
        /*0be0*/ 	.short	0x010a
        /*0be2*/ 	.byte	0xff
	.zero		1


	//   ....[172]....
        /*0be4*/ 	.word	0x00009fb0
        /*0be8*/ 	.word	0x00000000
        /*0bec*/ 	.word	0x00000118
        /*0bf0*/ 	.short	0x010a
        /*0bf2*/ 	.byte	0xff
	.zero		1


	//   ....[173]....
        /*0bf4*/ 	.word	0x0000a010
        /*0bf8*/ 	.word	0x00000000
        /*0bfc*/ 	.word	0x000000f0
        /*0c00*/ 	.short	0x010a
        /*0c02*/ 	.byte	0xff
	.zero		1


	//   ....[174]....
        /*0c04*/ 	.word	0x0000a070
        /*0c08*/ 	.word	0x00000000
        /*0c0c*/ 	.word	0x000000f8
        /*0c10*/ 	.short	0x010a
        /*0c12*/ 	.byte	0xff
	.zero		1


	//   ....[175]....
        /*0c14*/ 	.word	0x0000a0d0
        /*0c18*/ 	.word	0x00000000
        /*0c1c*/ 	.word	0x00000100
        /*0c20*/ 	.short	0x010a
        /*0c22*/ 	.byte	0xff
	.zero		1


	//   ....[176]....
        /*0c24*/ 	.word	0x0000a130
        /*0c28*/ 	.word	0x00000000
        /*0c2c*/ 	.word	0x00000108
        /*0c30*/ 	.short	0x010a
        /*0c32*/ 	.byte	0xff
	.zero		1


	//   ....[177]....
        /*0c34*/ 	.word	0x0000a190
        /*0c38*/ 	.word	0x00000000
        /*0c3c*/ 	.word	0x000000f0
        /*0c40*/ 	.short	0x010a
        /*0c42*/ 	.byte	0xff
	.zero		1


	//   ....[178]....
        /*0c44*/ 	.word	0x0000a1f0
        /*0c48*/ 	.word	0x00000000
        /*0c4c*/ 	.word	0x000000f8
        /*0c50*/ 	.short	0x010a
        /*0c52*/ 	.byte	0xff
	.zero		1


	//   ....[179]....
        /*0c54*/ 	.word	0x0000a250
        /*0c58*/ 	.word	0x00000000
        /*0c5c*/ 	.word	0x00000100
        /*0c60*/ 	.short	0x010a
        /*0c62*/ 	.byte	0xff
	.zero		1


	//   ....[180]....
        /*0c64*/ 	.word	0x0000a2a0
        /*0c68*/ 	.word	0x00000003
        /*0c6c*/ 	.word	0x00000120
        /*0c70*/ 	.short	0x010a
        /*0c72*/ 	.byte	0xff
	.zero		1


	//   ....[181]....
        /*0c74*/ 	.word	0x0000a300
        /*0c78*/ 	.word	0x00000002
        /*0c7c*/ 	.word	0x000000d0
        /*0c80*/ 	.short	0x010a
        /*0c82*/ 	.byte	0xff
	.zero		1


	//   ....[182]....
        /*0c84*/ 	.word	0x0000a350
        /*0c88*/ 	.word	0x00000035
        /*0c8c*/ 	.word	0x00000140
        /*0c90*/ 	.short	0x010a
        /*0c92*/ 	.byte	0xff
	.zero		1


	//   ....[183]....
        /*0c94*/ 	.word	0x0000a3a0
        /*0c98*/ 	.word	0x00000002
        /*0c9c*/ 	.word	0x000000d0
        /*0ca0*/ 	.short	0x010a
        /*0ca2*/ 	.byte	0xff
	.zero		1


	//   ....[184]....
        /*0ca4*/ 	.word	0x0000a3f0
        /*0ca8*/ 	.word	0x00000002
        /*0cac*/ 	.word	0x000000d0
        /*0cb0*/ 	.short	0x010a
        /*0cb2*/ 	.byte	0xff
	.zero		1


	//   ....[185]....
        /*0cb4*/ 	.word	0x0000a440
        /*0cb8*/ 	.word	0x00000003
        /*0cbc*/ 	.word	0x000000d0
        /*0cc0*/ 	.short	0x010a
        /*0cc2*/ 	.byte	0xff
	.zero		1


	//----- nvinfo : EIATTR_NUM_MBARRIERS
	.align		4
.L_47:
        /*0cc4*/ 	.byte	0x03, 0x38
        /*0cc6*/ 	.short	0x0035


	//----- nvinfo : EIATTR_EXIT_INSTR_OFFSETS
	.align		4
        /*0cc8*/ 	.byte	0x04, 0x1c
        /*0cca*/ 	.short	(.L_49 - .L_48)


	//   ....[0]....
.L_48:
        /*0ccc*/ 	.word	0x00003160


	//   ....[1]....
        /*0cd0*/ 	.word	0x00003650


	//   ....[2]....
        /*0cd4*/ 	.word	0x000036b0


	//   ....[3]....
        /*0cd8*/ 	.word	0x00004a30


	//   ....[4]....
        /*0cdc*/ 	.word	0x00005d20


	//   ....[5]....
        /*0ce0*/ 	.word	0x00005d60


	//   ....[6]....
        /*0ce4*/ 	.word	0x00009310


	//   ....[7]....
        /*0ce8*/ 	.word	0x00009390


	//   ....[8]....
        /*0cec*/ 	.word	0x000093c0


	//   ....[9]....
        /*0cf0*/ 	.word	0x00009430


	//----- nvinfo : EIATTR_MAX_THREADS
	.align		4
.L_49:
        /*0cf4*/ 	.byte	0x04, 0x05
        /*0cf6*/ 	.short	(.L_51 - .L_50)
.L_50:
        /*0cf8*/ 	.word	0x00000100
        /*0cfc*/ 	.word	0x00000001
        /*0d00*/ 	.word	0x00000001


	//----- nvinfo : EIATTR_CRS_STACK_SIZE
	.align		4
.L_51:
        /*0d04*/ 	.byte	0x04, 0x1e
        /*0d06*/ 	.short	(.L_53 - .L_52)
.L_52:
        /*0d08*/ 	.word	0x00000000


	//----- nvinfo : EIATTR_CBANK_PARAM_SIZE
	.align		4
.L_53:
        /*0d0c*/ 	.byte	0x03, 0x19
        /*0d0e*/ 	.short	0x0800


	//----- nvinfo : EIATTR_PARAM_CBANK
	.align		4
        /*0d10*/ 	.byte	0x04, 0x0a
        /*0d12*/ 	.short	(.L_55 - .L_54)
	.align		4
.L_54:
        /*0d14*/ 	.word	index@(.nv.constant0._ZN7cutlass13device_kernelINS_4gemm6kernel13GemmUniversalIN4cute5tupleIJiiiiEEENS1_10collective13CollectiveMmaINS1_35MainloopSm100TmaUmmaWarpSpecializedILi13ELi2ELi4ENS5_IJNS4_1CILi2EEESB_NSA_ILi1EEEEEEEENS5_IJNSA_ILi128EEESF_NSA_ILi64EEEEEENS_10bfloat16_tENS5_IJlSC_lEEESI_SJ_NS4_8TiledMMAINS4_8MMA_AtomIJNS4_26SM100_MMA_F16BF16_2x1SM_SSISI_SI_fLi128ELi128ELNS4_4UMMA5MajorE0ELSO_0ELNSN_7ScaleInE0ELSP_0EEEEEENS4_6LayoutINS5_IJSC_SC_SC_EEENS5_IJNSA_ILi0EEESU_SU_EEEEENS5_IJNS4_10UnderscoreESX_SX_EEEEENS4_28SM100_TMA_2SM_LOAD_MULTICASTENS4_14ComposedLayoutINS4_7SwizzleILi3ELi4ELi3EEENS4_18smem_ptr_flag_bitsILi16EEENSS_INS5_IJNSA_ILi8EEESG_EEENS5_IJSG_SC_EEEEEEEvNS4_8identityENS4_18SM100_TMA_2SM_LOADES1A_vS1B_EENS_8epilogue10collective18CollectiveEpilogueINS1E_23Sm100TmaWarpSpecializedILi4ELi2ELi16ELb1ELb0EEEJNS5_IJSG_SF_SG_EEENS5_IJNSS_ISG_SC_EENSS_INS5_IJNSA_ILi16EEESB_EEENS5_IJSC_SG_EEEEEEEESI_SJ_SI_SJ_NS1E_6fusion15FusionCallbacksIS1I_NS1Q_17LinearCombinationISI_fSI_fLNS_15FloatRoundStyleE2EEES1J_S1P_JEEENS4_5SM1004TMEM4LOAD26SM100_TMEM_LOAD_32dp32b16xENS4_13SM90_TMA_LOADENS11_INS12_ILi1ELi4ELi3EEES15_NSS_INS5_IJS16_S1L_EEENS5_IJS1L_SC_EEEEEEENS4_39AutoVectorizingCopyWithAssumedAlignmentILi128EEENS4_14SM90_TMA_STOREES25_S27_S27_EEEvvEEEEvNT_6ParamsE)
        /*0d18*/ 	.short	0x0380
        /*0d1a*/ 	.short	0x0800


	//----- nvinfo : EIATTR_SW_WAR
	.align		4
.L_55:
        /*0d1c*/ 	.byte	0x04, 0x36
        /*0d1e*/ 	.short	(.L_57 - .L_56)
.L_56:
        /*0d20*/ 	.word	0x00000008
.L_57:


//--------------------- .nv.callgraph             --------------------------
	.section	.nv.callgraph,"",@"SHT_CUDA_CALLGRAPH"
	.align	4
	.sectionentsize	8
	.align		4
        /*0000*/ 	.word	0x00000000
	.align		4
        /*0004*/ 	.word	0xffffffff
	.align		4
        /*0008*/ 	.word	index@(_ZN7cutlass13device_kernelINS_4gemm6kernel13GemmUniversalIN4cute5tupleIJiiiiEEENS1_10collective13CollectiveMmaINS1_35MainloopSm100TmaUmmaWarpSpecializedILi13ELi2ELi4ENS5_IJNS4_1CILi2EEESB_NSA_ILi1EEEEEEEENS5_IJNSA_ILi128EEESF_NSA_ILi64EEEEEENS_10bfloat16_tENS5_IJlSC_lEEESI_SJ_NS4_8TiledMMAINS4_8MMA_AtomIJNS4_26SM100_MMA_F16BF16_2x1SM_SSISI_SI_fLi128ELi128ELNS4_4UMMA5MajorE0ELSO_0ELNSN_7ScaleInE0ELSP_0EEEEEENS4_6LayoutINS5_IJSC_SC_SC_EEENS5_IJNSA_ILi0EEESU_SU_EEEEENS5_IJNS4_10UnderscoreESX_SX_EEEEENS4_28SM100_TMA_2SM_LOAD_MULTICASTENS4_14ComposedLayoutINS4_7SwizzleILi3ELi4ELi3EEENS4_18smem_ptr_flag_bitsILi16EEENSS_INS5_IJNSA_ILi8EEESG_EEENS5_IJSG_SC_EEEEEEEvNS4_8identityENS4_18SM100_TMA_2SM_LOADES1A_vS1B_EENS_8epilogue10collective18CollectiveEpilogueINS1E_23Sm100TmaWarpSpecializedILi4ELi2ELi16ELb1ELb0EEEJNS5_IJSG_SF_SG_EEENS5_IJNSS_ISG_SC_EENSS_INS5_IJNSA_ILi16EEESB_EEENS5_IJSC_SG_EEEEEEEESI_SJ_SI_SJ_NS1E_6fusion15FusionCallbacksIS1I_NS1Q_17LinearCombinationISI_fSI_fLNS_15FloatRoundStyleE2EEES1J_S1P_JEEENS4_5SM1004TMEM4LOAD26SM100_TMEM_LOAD_32dp32b16xENS4_13SM90_TMA_LOADENS11_INS12_ILi1ELi4ELi3EEES15_NSS_INS5_IJS16_S1L_EEENS5_IJS1L_SC_EEEEEEENS4_39AutoVectorizingCopyWithAssumedAlignmentILi128EEENS4_14SM90_TMA_STOREES25_S27_S27_EEEvvEEEEvNT_6ParamsE)
	.align		4
        /*000c*/ 	.word	index@(__assertfail)
	.align		4
        /*0010*/ 	.word	0x00000000
	.align		4
        /*0014*/ 	.word	0xfffffffe
	.align		4
        /*0018*/ 	.word	0x00000000
	.align		4
        /*001c*/ 	.word	0xfffffffd
	.align		4
        /*0020*/ 	.word	0x00000000
	.align		4
        /*0024*/ 	.word	0xfffffffc


//--------------------- .nv.constant4             --------------------------
	.section	.nv.constant4,"a",@progbits
	.align	8
	.align		8
.nv.constant4:
        /*0000*/ 	.dword	__assertfail
	.align		8
        /*0008*/ 	.dword	__unnamed_1
	.align		8
        /*0010*/ 	.dword	__unnamed_2
	.align		8
        /*0018*/ 	.dword	_ZN39_INTERNAL_b7666f45_4_k_cu_f69da71b_77794cuda3std3__45__cpo5beginE
	.align		8
        /*0020*/ 	.dword	_ZN39_INTERNAL_b7666f45_4_k_cu_f69da71b_77794cuda3std3__45__cpo3endE
	.align		8
        /*0028*/ 	.dword	_ZN39_INTERNAL_b7666f45_4_k_cu_f69da71b_77794cuda3std3__45__cpo6cbeginE
	.align		8
        /*0030*/ 	.dword	_ZN39_INTERNAL_b7666f45_4_k_cu_f69da71b_77794cuda3std3__45__cpo4cendE
	.align		8
        /*0038*/ 	.dword	_ZN39_INTERNAL_b7666f45_4_k_cu_f69da71b_77794cuda3std3__441_GLOBAL__N__b7666f45_4_k_cu_f69da71b_77796ignoreE
	.align		8
        /*0040*/ 	.dword	_ZN39_INTERNAL_b7666f45_4_k_cu_f69da71b_77794cuda3std3__419piecewise_constructE
	.align		8
        /*0048*/ 	.dword	_ZN39_INTERNAL_b7666f45_4_k_cu_f69da71b_77794cuda3std3__48in_placeE
	.align		8
        /*0050*/ 	.dword	_ZN39_INTERNAL_b7666f45_4_k_cu_f69da71b_77794cuda3std6ranges3__45__cpo4swapE
	.align		8
        /*0058*/ 	.dword	_ZN39_INTERNAL_b7666f45_4_k_cu_f69da71b_77794cuda3std6ranges3__45__cpo9iter_moveE
	.align		8
        /*0060*/ 	.dword	_ZN39_INTERNAL_b7666f45_4_k_cu_f69da71b_77794cute7productE
	.align		8
        /*0068*/ 	.dword	_ZN39_INTERNAL_b7666f45_4_k_cu_f69da71b_77794cute1_E
	.align		8
        /*0070*/ 	.dword	$str$25
	.align		8
        /*0078*/ 	.dword	$str$26
	.align		8
        /*0080*/ 	.dword	$str$27
	.align		8
        /*0088*/ 	.dword	$str$28


//--------------------- .text._ZN7cutlass13device_kernelINS_4gemm6kernel13GemmUniversalIN4cute5tupleIJiiiiEEENS1_10collective13CollectiveMmaINS1_35MainloopSm100TmaUmmaWarpSpecializedILi13ELi2ELi4ENS5_IJNS4_1CILi2EEESB_NSA_ILi1EEEEEEEENS5_IJNSA_ILi128EEESF_NSA_ILi64EEEEEENS_10bfloat16_tENS5_IJlSC_lEEESI_SJ_NS4_8TiledMMAINS4_8MMA_AtomIJNS4_26SM100_MMA_F16BF16_2x1SM_SSISI_SI_fLi128ELi128ELNS4_4UMMA5MajorE0ELSO_0ELNSN_7ScaleInE0ELSP_0EEEEEENS4_6LayoutINS5_IJSC_SC_SC_EEENS5_IJNSA_ILi0EEESU_SU_EEEEENS5_IJNS4_10UnderscoreESX_SX_EEEEENS4_28SM100_TMA_2SM_LOAD_MULTICASTENS4_14ComposedLayoutINS4_7SwizzleILi3ELi4ELi3EEENS4_18smem_ptr_flag_bitsILi16EEENSS_INS5_IJNSA_ILi8EEESG_EEENS5_IJSG_SC_EEEEEEEvNS4_8identityENS4_18SM100_TMA_2SM_LOADES1A_vS1B_EENS_8epilogue10collective18CollectiveEpilogueINS1E_23Sm100TmaWarpSpecializedILi4ELi2ELi16ELb1ELb0EEEJNS5_IJSG_SF_SG_EEENS5_IJNSS_ISG_SC_EENSS_INS5_IJNSA_ILi16EEESB_EEENS5_IJSC_SG_EEEEEEEESI_SJ_SI_SJ_NS1E_6fusion15FusionCallbacksIS1I_NS1Q_17LinearCombinationISI_fSI_fLNS_15FloatRoundStyleE2EEES1J_S1P_JEEENS4_5SM1004TMEM4LOAD26SM100_TMEM_LOAD_32dp32b16xENS4_13SM90_TMA_LOADENS11_INS12_ILi1ELi4ELi3EEES15_NSS_INS5_IJS16_S1L_EEENS5_IJS1L_SC_EEEEEEENS4_39AutoVectorizingCopyWithAssumedAlignmentILi128EEENS4_14SM90_TMA_STOREES25_S27_S27_EEEvvEEEEvNT_6ParamsE --------------------------
	.section	.text._ZN7cutlass13device_kernelINS_4gemm6kernel13GemmUniversalIN4cute5tupleIJiiiiEEENS1_10collective13CollectiveMmaINS1_35MainloopSm100TmaUmmaWarpSpecializedILi13ELi2ELi4ENS5_IJNS4_1CILi2EEESB_NSA_ILi1EEEEEEEENS5_IJNSA_ILi128EEESF_NSA_ILi64EEEEEENS_10bfloat16_tENS5_IJlSC_lEEESI_SJ_NS4_8TiledMMAINS4_8MMA_AtomIJNS4_26SM100_MMA_F16BF16_2x1SM_SSISI_SI_fLi128ELi128ELNS4_4UMMA5MajorE0ELSO_0ELNSN_7ScaleInE0ELSP_0EEEEEENS4_6LayoutINS5_IJSC_SC_SC_EEENS5_IJNSA_ILi0EEESU_SU_EEEEENS5_IJNS4_10UnderscoreESX_SX_EEEEENS4_28SM100_TMA_2SM_LOAD_MULTICASTENS4_14ComposedLayoutINS4_7SwizzleILi3ELi4ELi3EEENS4_18smem_ptr_flag_bitsILi16EEENSS_INS5_IJNSA_ILi8EEESG_EEENS5_IJSG_SC_EEEEEEEvNS4_8identityENS4_18SM100_TMA_2SM_LOADES1A_vS1B_EENS_8epilogue10collective18CollectiveEpilogueINS1E_23Sm100TmaWarpSpecializedILi4ELi2ELi16ELb1ELb0EEEJNS5_IJSG_SF_SG_EEENS5_IJNSS_ISG_SC_EENSS_INS5_IJNSA_ILi16EEESB_EEENS5_IJSC_SG_EEEEEEEESI_SJ_SI_SJ_NS1E_6fusion15FusionCallbacksIS1I_NS1Q_17LinearCombinationISI_fSI_fLNS_15FloatRoundStyleE2EEES1J_S1P_JEEENS4_5SM1004TMEM4LOAD26SM100_TMEM_LOAD_32dp32b16xENS4_13SM90_TMA_LOADENS11_INS12_ILi1ELi4ELi3EEES15_NSS_INS5_IJS16_S1L_EEENS5_IJS1L_SC_EEEEEEENS4_39AutoVectorizingCopyWithAssumedAlignmentILi128EEENS4_14SM90_TMA_STOREES25_S27_S27_EEEvvEEEEvNT_6ParamsE,"ax",@progbits
	.align	128
.text._ZN7cutlass13device_kernelINS_4gemm6kernel13GemmUniversalIN4cute5tupleIJiiiiEEENS1_10collective13CollectiveMmaINS1_35MainloopSm100TmaUmmaWarpSpecializedILi13ELi2ELi4ENS5_IJNS4_1CILi2EEESB_NSA_ILi1EEEEEEEENS5_IJNSA_ILi128EEESF_NSA_ILi64EEEEEENS_10bfloat16_tENS5_IJlSC_lEEESI_SJ_NS4_8TiledMMAINS4_8MMA_AtomIJNS4_26SM100_MMA_F16BF16_2x1SM_SSISI_SI_fLi128ELi128ELNS4_4UMMA5MajorE0ELSO_0ELNSN_7ScaleInE0ELSP_0EEEEEENS4_6LayoutINS5_IJSC_SC_SC_EEENS5_IJNSA_ILi0EEESU_SU_EEEEENS5_IJNS4_10UnderscoreESX_SX_EEEEENS4_28SM100_TMA_2SM_LOAD_MULTICASTENS4_14ComposedLayoutINS4_7SwizzleILi3ELi4ELi3EEENS4_18smem_ptr_flag_bitsILi16EEENSS_INS5_IJNSA_ILi8EEESG_EEENS5_IJSG_SC_EEEEEEEvNS4_8identityENS4_18SM100_TMA_2SM_LOADES1A_vS1B_EENS_8epilogue10collective18CollectiveEpilogueINS1E_23Sm100TmaWarpSpecializedILi4ELi2ELi16ELb1ELb0EEEJNS5_IJSG_SF_SG_EEENS5_IJNSS_ISG_SC_EENSS_INS5_IJNSA_ILi16EEESB_EEENS5_IJSC_SG_EEEEEEEESI_SJ_SI_SJ_NS1E_6fusion15FusionCallbacksIS1I_NS1Q_17LinearCombinationISI_fSI_fLNS_15FloatRoundStyleE2EEES1J_S1P_JEEENS4_5SM1004TMEM4LOAD26SM100_TMEM_LOAD_32dp32b16xENS4_13SM90_TMA_LOADENS11_INS12_ILi1ELi4ELi3EEES15_NSS_INS5_IJS16_S1L_EEENS5_IJS1L_SC_EEEEEEENS4_39AutoVectorizingCopyWithAssumedAlignmentILi128EEENS4_14SM90_TMA_STOREES25_S27_S27_EEEvvEEEEvNT_6ParamsE:
        .type           _ZN7cutlass13device_kernelINS_4gemm6kernel13GemmUniversalIN4cute5tupleIJiiiiEEENS1_10collective13CollectiveMmaINS1_35MainloopSm100TmaUmmaWarpSpecializedILi13ELi2ELi4ENS5_IJNS4_1CILi2EEESB_NSA_ILi1EEEEEEEENS5_IJNSA_ILi128EEESF_NSA_ILi64EEEEEENS_10bfloat16_tENS5_IJlSC_lEEESI_SJ_NS4_8TiledMMAINS4_8MMA_AtomIJNS4_26SM100_MMA_F16BF16_2x1SM_SSISI_SI_fLi128ELi128ELNS4_4UMMA5MajorE0ELSO_0ELNSN_7ScaleInE0ELSP_0EEEEEENS4_6LayoutINS5_IJSC_SC_SC_EEENS5_IJNSA_ILi0EEESU_SU_EEEEENS5_IJNS4_10UnderscoreESX_SX_EEEEENS4_28SM100_TMA_2SM_LOAD_MULTICASTENS4_14ComposedLayoutINS4_7SwizzleILi3ELi4ELi3EEENS4_18smem_ptr_flag_bitsILi16EEENSS_INS5_IJNSA_ILi8EEESG_EEENS5_IJSG_SC_EEEEEEEvNS4_8identityENS4_18SM100_TMA_2SM_LOADES1A_vS1B_EENS_8epilogue10collective18CollectiveEpilogueINS1E_23Sm100TmaWarpSpecializedILi4ELi2ELi16ELb1ELb0EEEJNS5_IJSG_SF_SG_EEENS5_IJNSS_ISG_SC_EENSS_INS5_IJNSA_ILi16EEESB_EEENS5_IJSC_SG_EEEEEEEESI_SJ_SI_SJ_NS1E_6fusion15FusionCallbacksIS1I_NS1Q_17LinearCombinationISI_fSI_fLNS_15FloatRoundStyleE2EEES1J_S1P_JEEENS4_5SM1004TMEM4LOAD26SM100_TMEM_LOAD_32dp32b16xENS4_13SM90_TMA_LOADENS11_INS12_ILi1ELi4ELi3EEES15_NSS_INS5_IJS16_S1L_EEENS5_IJS1L_SC_EEEEEEENS4_39AutoVectorizingCopyWithAssumedAlignmentILi128EEENS4_14SM90_TMA_STOREES25_S27_S27_EEEvvEEEEvNT_6ParamsE,@function
        .size           _ZN7cutlass13device_kernelINS_4gemm6kernel13GemmUniversalIN4cute5tupleIJiiiiEEENS1_10collective13CollectiveMmaINS1_35MainloopSm100TmaUmmaWarpSpecializedILi13ELi2ELi4ENS5_IJNS4_1CILi2EEESB_NSA_ILi1EEEEEEEENS5_IJNSA_ILi128EEESF_NSA_ILi64EEEEEENS_10bfloat16_tENS5_IJlSC_lEEESI_SJ_NS4_8TiledMMAINS4_8MMA_AtomIJNS4_26SM100_MMA_F16BF16_2x1SM_SSISI_SI_fLi128ELi128ELNS4_4UMMA5MajorE0ELSO_0ELNSN_7ScaleInE0ELSP_0EEEEEENS4_6LayoutINS5_IJSC_SC_SC_EEENS5_IJNSA_ILi0EEESU_SU_EEEEENS5_IJNS4_10UnderscoreESX_SX_EEEEENS4_28SM100_TMA_2SM_LOAD_MULTICASTENS4_14ComposedLayoutINS4_7SwizzleILi3ELi4ELi3EEENS4_18smem_ptr_flag_bitsILi16EEENSS_INS5_IJNSA_ILi8EEESG_EEENS5_IJSG_SC_EEEEEEEvNS4_8identityENS4_18SM100_TMA_2SM_LOADES1A_vS1B_EENS_8epilogue10collective18CollectiveEpilogueINS1E_23Sm100TmaWarpSpecializedILi4ELi2ELi16ELb1ELb0EEEJNS5_IJSG_SF_SG_EEENS5_IJNSS_ISG_SC_EENSS_INS5_IJNSA_ILi16EEESB_EEENS5_IJSC_SG_EEEEEEEESI_SJ_SI_SJ_NS1E_6fusion15FusionCallbacksIS1I_NS1Q_17LinearCombinationISI_fSI_fLNS_15FloatRoundStyleE2EEES1J_S1P_JEEENS4_5SM1004TMEM4LOAD26SM100_TMEM_LOAD_32dp32b16xENS4_13SM90_TMA_LOADENS11_INS12_ILi1ELi4ELi3EEES15_NSS_INS5_IJS16_S1L_EEENS5_IJS1L_SC_EEEEEEENS4_39AutoVectorizingCopyWithAssumedAlignmentILi128EEENS4_14SM90_TMA_STOREES25_S27_S27_EEEvvEEEEvNT_6ParamsE,(.L_x_225 - _ZN7cutlass13device_kernelINS_4gemm6kernel13GemmUniversalIN4cute5tupleIJiiiiEEENS1_10collective13CollectiveMmaINS1_35MainloopSm100TmaUmmaWarpSpecializedILi13ELi2ELi4ENS5_IJNS4_1CILi2EEESB_NSA_ILi1EEEEEEEENS5_IJNSA_ILi128EEESF_NSA_ILi64EEEEEENS_10bfloat16_tENS5_IJlSC_lEEESI_SJ_NS4_8TiledMMAINS4_8MMA_AtomIJNS4_26SM100_MMA_F16BF16_2x1SM_SSISI_SI_fLi128ELi128ELNS4_4UMMA5MajorE0ELSO_0ELNSN_7ScaleInE0ELSP_0EEEEEENS4_6LayoutINS5_IJSC_SC_SC_EEENS5_IJNSA_ILi0EEESU_SU_EEEEENS5_IJNS4_10UnderscoreESX_SX_EEEEENS4_28SM100_TMA_2SM_LOAD_MULTICASTENS4_14ComposedLayoutINS4_7SwizzleILi3ELi4ELi3EEENS4_18smem_ptr_flag_bitsILi16EEENSS_INS5_IJNSA_ILi8EEESG_EEENS5_IJSG_SC_EEEEEEEvNS4_8identityENS4_18SM100_TMA_2SM_LOADES1A_vS1B_EENS_8epilogue10collective18CollectiveEpilogueINS1E_23Sm100TmaWarpSpecializedILi4ELi2ELi16ELb1ELb0EEEJNS5_IJSG_SF_SG_EEENS5_IJNSS_ISG_SC_EENSS_INS5_IJNSA_ILi16EEESB_EEENS5_IJSC_SG_EEEEEEEESI_SJ_SI_SJ_NS1E_6fusion15FusionCallbacksIS1I_NS1Q_17LinearCombinationISI_fSI_fLNS_15FloatRoundStyleE2EEES1J_S1P_JEEENS4_5SM1004TMEM4LOAD26SM100_TMEM_LOAD_32dp32b16xENS4_13SM90_TMA_LOADENS11_INS12_ILi1ELi4ELi3EEES15_NSS_INS5_IJS16_S1L_EEENS5_IJS1L_SC_EEEEEEENS4_39AutoVectorizingCopyWithAssumedAlignmentILi128EEENS4_14SM90_TMA_STOREES25_S27_S27_EEEvvEEEEvNT_6ParamsE)
        .other          _ZN7cutlass13device_kernelINS_4gemm6kernel13GemmUniversalIN4cute5tupleIJiiiiEEENS1_10collective13CollectiveMmaINS1_35MainloopSm100TmaUmmaWarpSpecializedILi13ELi2ELi4ENS5_IJNS4_1CILi2EEESB_NSA_ILi1EEEEEEEENS5_IJNSA_ILi128EEESF_NSA_ILi64EEEEEENS_10bfloat16_tENS5_IJlSC_lEEESI_SJ_NS4_8TiledMMAINS4_8MMA_AtomIJNS4_26SM100_MMA_F16BF16_2x1SM_SSISI_SI_fLi128ELi128ELNS4_4UMMA5MajorE0ELSO_0ELNSN_7ScaleInE0ELSP_0EEEEEENS4_6LayoutINS5_IJSC_SC_SC_EEENS5_IJNSA_ILi0EEESU_SU_EEEEENS5_IJNS4_10UnderscoreESX_SX_EEEEENS4_28SM100_TMA_2SM_LOAD_MULTICASTENS4_14ComposedLayoutINS4_7SwizzleILi3ELi4ELi3EEENS4_18smem_ptr_flag_bitsILi16EEENSS_INS5_IJNSA_ILi8EEESG_EEENS5_IJSG_SC_EEEEEEEvNS4_8identityENS4_18SM100_TMA_2SM_LOADES1A_vS1B_EENS_8epilogue10collective18CollectiveEpilogueINS1E_23Sm100TmaWarpSpecializedILi4ELi2ELi16ELb1ELb0EEEJNS5_IJSG_SF_SG_EEENS5_IJNSS_ISG_SC_EENSS_INS5_IJNSA_ILi16EEESB_EEENS5_IJSC_SG_EEEEEEEESI_SJ_SI_SJ_NS1E_6fusion15FusionCallbacksIS1I_NS1Q_17LinearCombinationISI_fSI_fLNS_15FloatRoundStyleE2EEES1J_S1P_JEEENS4_5SM1004TMEM4LOAD26SM100_TMEM_LOAD_32dp32b16xENS4_13SM90_TMA_LOADENS11_INS12_ILi1ELi4ELi3EEES15_NSS_INS5_IJS16_S1L_EEENS5_IJS1L_SC_EEEEEEENS4_39AutoVectorizingCopyWithAssumedAlignmentILi128EEENS4_14SM90_TMA_STOREES25_S27_S27_EEEvvEEEEvNT_6ParamsE,@"STO_CUDA_ENTRY STV_DEFAULT"
_ZN7cutlass13device_kernelINS_4gemm6kernel13GemmUniversalIN4cute5tupleIJiiiiEEENS1_10collective13CollectiveMmaINS1_35MainloopSm100TmaUmmaWarpSpecializedILi13ELi2ELi4ENS5_IJNS4_1CILi2EEESB_NSA_ILi1EEEEEEEENS5_IJNSA_ILi128EEESF_NSA_ILi64EEEEEENS_10bfloat16_tENS5_IJlSC_lEEESI_SJ_NS4_8TiledMMAINS4_8MMA_AtomIJNS4_26SM100_MMA_F16BF16_2x1SM_SSISI_SI_fLi128ELi128ELNS4_4UMMA5MajorE0ELSO_0ELNSN_7ScaleInE0ELSP_0EEEEEENS4_6LayoutINS5_IJSC_SC_SC_EEENS5_IJNSA_ILi0EEESU_SU_EEEEENS5_IJNS4_10UnderscoreESX_SX_EEEEENS4_28SM100_TMA_2SM_LOAD_MULTICASTENS4_14ComposedLayoutINS4_7SwizzleILi3ELi4ELi3EEENS4_18smem_ptr_flag_bitsILi16EEENSS_INS5_IJNSA_ILi8EEESG_EEENS5_IJSG_SC_EEEEEEEvNS4_8identityENS4_18SM100_TMA_2SM_LOADES1A_vS1B_EENS_8epilogue10collective18CollectiveEpilogueINS1E_23Sm100TmaWarpSpecializedILi4ELi2ELi16ELb1ELb0EEEJNS5_IJSG_SF_SG_EEENS5_IJNSS_ISG_SC_EENSS_INS5_IJNSA_ILi16EEESB_EEENS5_IJSC_SG_EEEEEEEESI_SJ_SI_SJ_NS1E_6fusion15FusionCallbacksIS1I_NS1Q_17LinearCombinationISI_fSI_fLNS_15FloatRoundStyleE2EEES1J_S1P_JEEENS4_5SM1004TMEM4LOAD26SM100_TMEM_LOAD_32dp32b16xENS4_13SM90_TMA_LOADENS11_INS12_ILi1ELi4ELi3EEES15_NSS_INS5_IJS16_S1L_EEENS5_IJS1L_SC_EEEEEEENS4_39AutoVectorizingCopyWithAssumedAlignmentILi128EEENS4_14SM90_TMA_STOREES25_S27_S27_EEEvvEEEEvNT_6ParamsE:
[----:B------:R-:W1:Y:S01]  /*0000*/  LDC R1, c[0x0][0x37c] ;  /* 0x0000df00ff017b82 */ /* 0x000e620000000800 */
[----:B------:R-:W2:Y:S01]  /*0010*/  S2R R60, SR_TID.X ;  /* 0x00000000003c7919 */ /* 0x000ea20000002100 */
[----:B------:R-:W3:Y:S06]  /*0020*/  LDCU.64 UR8, c[0x0][0x890] ;  /* 0x00011200ff0877ac */ /* 0x000eec0008000a00 */
[----:B------:R-:W4:Y:S01]  /*0030*/  S2UR UR47, SR_CgaCtaId ;  /* 0x00000000002f79c3 */ /* 0x000f220000008800 */
[----:B------:R-:W-:Y:S02]  /*0040*/  PRMT R46, RZ, 0x7610, R46 ;  /* 0x00007610ff2e7816 */ /* 0x000fe4000000002e */
[----:B------:R-:W-:Y:S01]  /*0050*/  ELECT P1, URZ, PT ;  /* 0x0000000000ff782f */ /* 0x000fe20003820000 */
[----:B---3--:R-:W-:-:S04]  /*0060*/  UISETP.NE.U32.AND UP0, UPT, UR8, URZ, UPT ;  /* 0x000000ff0800728c */ /* 0x008fc8000bf05070 */
[----:B------:R-:W-:Y:S02]  /*0070*/  UISETP.NE.AND.EX UP0, UPT, UR9, URZ, UPT, UP0 ;  /* 0x000000ff0900728c */ /* 0x000fe4000bf05300 */
[----:B----4-:R-:W-:Y:S02]  /*0080*/  ULOP3.LUT UR48, UR47, 0x1, URZ, 0xc0, !UPT ;  /* 0x000000012f307892 */ /* 0x010fe4000f8ec0ff */
[----:B------:R-:W-:Y:S01]  /*0090*/  ULOP3.LUT UR49, UR47, 0x1, URZ, 0x3c, !UPT ;  /* 0x000000012f317892 */ /* 0x000fe2000f8e3cff */
[----:B--2---:R-:W-:-:S05]  /*00a0*/  SHF.R.U32.HI R47, RZ, 0x5, R60 ;  /* 0x00000005ff2f7819 */ /* 0x004fca000001163c */
[----:B------:R-:W2:Y:S02]  /*00b0*/  SHFL.IDX PT, R0, R47, RZ, 0x1f ;  /* 0x00001fff2f007589 */ /* 0x000ea400000e0000 */
[----:B--2---:R-:W-:Y:S01]  /*00c0*/  R2UR UR25, R0 ;  /* 0x00000000001972ca */ /* 0x004fe200000e0000 */
[----:B-1----:R-:W-:-:S14]  /*00d0*/  BRA.U UP0, `(.L_x_0) ;  /* 0x0000000100307547 */ /* 0x002fdc000b800000 */
[----:B------:R-:W1:Y:S02]  /*00e0*/  LDCU.64 UR4, c[0x0][0x888] ;  /* 0x00011100ff0477ac */ /* 0x000e640008000a00 */
[----:B-1----:R-:W-:-:S04]  /*00f0*/  UISETP.NE.U32.AND UP0, UPT, UR4, URZ, UPT ;  /* 0x000000ff0400728c */ /* 0x002fc8000bf05070 */
[----:B------:R-:W-:-:S09]  /*0100*/  UISETP.NE.AND.EX UP0, UPT, UR5, URZ, UPT, UP0 ;  /* 0x000000ff0500728c */ /* 0x000fd2000bf05300 */
[----:B------:R-:W-:Y:S05]  /*0110*/  BRA.U !UP0, `(.L_x_1) ;  /* 0x0000000108147547 */ /* 0x000fea000b800000 */
[----:B------:R-:W1:Y:S01]  /*0120*/  LDC.64 R2, c[0x0][0x888] ;  /* 0x00022200ff027b82 */ /* 0x000e620000000a00 */
[----:B------:R-:W1:Y:S02]  /*0130*/  LDCU.64 UR4, c[0x0][0x358] ;  /* 0x00006b00ff0477ac */ /* 0x000e640008000a00 */
[----:B-1----:R1:W5:Y:S01]  /*0140*/  LDG.E R27, desc[UR4][R2.64] ;  /* 0x00000004021b7981 */ /* 0x002362000c1e1900 */
[----:B------:R-:W-:Y:S01]  /*0150*/  HFMA2 R46, -RZ, RZ, 0, 5.9604644775390625e-08 ;  /* 0x00000001ff2e7431 */ /* 0x000fe200000001ff */
[----:B------:R-:W-:Y:S05]  /*0160*/  BRA `(.L_x_0) ;  /* 0x00000000000c7947 */ /* 0x000fea0003800000 */
.L_x_1:
[----:B------:R-:W1:Y:S01]  /*0170*/  LDCU UR4, c[0x0][0x880] ;  /* 0x00011000ff0477ac */ /* 0x000e620008000800 */
[----:B------:R-:W-:Y:S01]  /*0180*/  HFMA2 R46, -RZ, RZ, 0, 5.9604644775390625e-08 ;  /* 0x00000001ff2e7431 */ /* 0x000fe200000001ff */
[----:B-1----:R-:W-:-:S07]  /*0190*/  MOV R27, UR4 ;  /* 0x00000004001b7c02 */ /* 0x002fce0008000f00 */
.L_x_0:
[----:B------:R-:W2:Y:S02]  /*01a0*/  LDCU.64 UR4, c[0x0][0x8b0] ;  /* 0x00011600ff0477ac */ /* 0x000ea40008000a00 */
[----:B--2---:R-:W-:-:S04]  /*01b0*/  UISETP.NE.U32.AND UP0, UPT, UR4, URZ, UPT ;  /* 0x000000ff0400728c */ /* 0x004fc8000bf05070 */
[----:B------:R-:W-:-:S09]  /*01c0*/  UISETP.NE.AND.EX UP0, UPT, UR5, URZ, UPT, UP0 ;  /* 0x000000ff0500728c */ /* 0x000fd2000bf05300 */
[----:B------:R-:W-:Y:S05]  /*01d0*/  BRA.U UP0, `(.L_x_2) ;  /* 0x0000000100287547 */ /* 0x000fea000b800000 */
[----:B------:R-:W2:Y:S02]  /*01e0*/  LDCU.64 UR4, c[0x0][0x8a8] ;  /* 0x00011500ff0477ac */ /* 0x000ea40008000a00 */
[----:B--2---:R-:W-:-:S04]  /*01f0*/  UISETP.NE.U32.AND UP0, UPT, UR4, URZ, UPT ;  /* 0x000000ff0400728c */ /* 0x004fc8000bf05070 */
[----:B------:R-:W-:-:S09]  /*0200*/  UISETP.NE.AND.EX UP0, UPT, UR5, URZ, UPT, UP0 ;  /* 0x000000ff0500728c */ /* 0x000fd2000bf05300 */
[----:B------:R-:W-:Y:S05]  /*0210*/  BRA.U !UP0, `(.L_x_3) ;  /* 0x0000000108107547 */ /* 0x000fea000b800000 */
[----:B------:R-:W2:Y:S01]  /*0220*/  LDC.64 R24, c[0x0][0x8a8] ;  /* 0x00022a00ff187b82 */ /* 0x000ea20000000a00 */
[----:B------:R-:W2:Y:S02]  /*0230*/  LDCU.64 UR4, c[0x0][0x358] ;  /* 0x00006b00ff0477ac */ /* 0x000ea40008000a00 */
[----:B--2---:R2:W5:Y:S01]  /*0240*/  LDG.E R24, desc[UR4][R24.64] ;  /* 0x0000000418187981 */ /* 0x004562000c1e1900 */
[----:B------:R-:W-:Y:S05]  /*0250*/  BRA `(.L_x_2) ;  /* 0x0000000000087947 */ /* 0x000fea0003800000 */
.L_x_3:
[----:B------:R-:W2:Y:S02]  /*0260*/  LDCU UR4, c[0x0][0x8a0] ;  /* 0x00011400ff0477ac */ /* 0x000ea40008000800 */
[----:B--2---:R-:W-:Y:S02]  /*0270*/  MOV R24, UR4 ;  /* 0x0000000400187c02 */ /* 0x004fe40008000f00 */
.L_x_2:
[----:B------:R-:W-:Y:S01]  /*0280*/  IMAD.U32 R0, RZ, RZ, UR25 ;  /* 0x00000019ff007e24 */ /* 0x000fe2000f8e00ff */
[----:B------:R-:W-:Y:S04]  /*0290*/  BSSY.RECONVERGENT B0, `(.L_x_4) ;  /* 0x000000c000007945 */ /* 0x000fe80003800200 */
[C---:B------:R-:W-:Y:S02]  /*02a0*/  ISETP.NE.OR P2, PT, R0.reuse, 0x1, !P1 ;  /* 0x000000010000780c */ /* 0x040fe40004f45670 */
[----:B------:R-:W-:-:S11]  /*02b0*/  ISETP.NE.OR P0, PT, R0, 0x3, !P1 ;  /* 0x000000030000780c */ /* 0x000fd60004f05670 */
[----:B------:R-:W-:Y:S05]  /*02c0*/  @P2 BRA `(.L_x_5) ;  /* 0x0000000000202947 */ /* 0x000fea0003800000 */
[----:B------:R-:W3:Y:S02]  /*02d0*/  LDCU.64 UR4, c[0x0][0x348] ;  /* 0x00006900ff0477ac */ /* 0x000ee40008000a00 */
[----:B---3--:R-:W-:Y:S02]  /*02e0*/  UIADD3 UR6, UP1, UPT, UR4, 0x80, URZ ;  /* 0x0000008004067890 */ /* 0x008fe4000ff3e0ff */
[----:B------:R-:W-:Y:S02]  /*02f0*/  UIADD3 UR4, UP0, UPT, UR4, 0x180, URZ ;  /* 0x0000018004047890 */ /* 0x000fe4000ff1e0ff */
[----:B------:R-:W-:Y:S02]  /*0300*/  UIADD3.X UR7, UPT, UPT, URZ, UR5, URZ, UP1, !UPT ;  /* 0x00000005ff077290 */ /* 0x000fe40008ffe4ff */
[----:B------:R-:W-:-:S07]  /*0310*/  UIADD3.X UR5, UPT, UPT, URZ, UR5, URZ, UP0, !UPT ;  /* 0x00000005ff057290 */ /* 0x000fce00087fe4ff */
[----:B------:R3:W-:Y:S02]  /*0320*/  UTMACCTL.PF [UR6] ;  /* 0x00000000060079b9 */ /* 0x0007e40008040000 */
[----:B------:R3:W-:Y:S02]  /*0330*/  UTMACCTL.PF [UR4] ;  /* 0x00000000040079b9 */ /* 0x0007e40008040000 */
[----:B---3--:R-:W-:Y:S01]  /*0340*/  NOP ;  /* 0x0000000000007918 */ /* 0x008fe20000000000 */
.L_x_5:
[----:B------:R-:W-:Y:S05]  /*0350*/  BSYNC.RECONVERGENT B0 ;  /* 0x0000000000007941 */ /* 0x000fea0003800200 */
.L_x_4:
[----:B------:R-:W-:Y:S04]  /*0360*/  BSSY.RECONVERGENT B0, `(.L_x_6) ;  /* 0x000000a000007945 */ /* 0x000fe80003800200 */
        /* <DEDUP_REMOVED lines=9> */
.L_x_7:
[----:B------:R-:W-:Y:S05]  /*0400*/  BSYNC.RECONVERGENT B0 ;  /* 0x0000000000007941 */ /* 0x000fea0003800200 */
.L_x_6:
[----:B------:R-:W3:Y:S01]  /*0410*/  LDCU.64 UR4, c[0x0][0x888] ;  /* 0x00011100ff0477ac */ /* 0x000ee20008000a00 */
[----:B------:R-:W-:Y:S02]  /*0420*/  UISETP.EQ.U32.AND UP1, UPT, UR8, URZ, UPT ;  /* 0x000000ff0800728c */ /* 0x000fe4000bf22070 */
[----:B------:R-:W-:Y:S02]  /*0430*/  UPLOP3.LUT UP3, UPT, UPT, UPT, UPT, 0x80, 0x8 ;  /* 0x000000000008789c */ /* 0x000fe40003f6f070 */
[----:B---3--:R-:W-:-:S04]  /*0440*/  UISETP.NE.U32.AND UP0, UPT, UR4, URZ, UPT ;  /* 0x000000ff0400728c */ /* 0x008fc8000bf05070 */
[----:B------:R-:W-:-:S04]  /*0450*/  UISETP.NE.AND.EX UP0, UPT, UR5, URZ, UPT, UP0 ;  /* 0x000000ff0500728c */ /* 0x000fc8000bf05300 */
[----:B------:R-:W-:-:S04]  /*0460*/  UISETP.EQ.OR.EX UP2, UPT, UR9, URZ, !UP0, UP1 ;  /* 0x000000ff0900728c */ /* 0x000fc8000c742710 */
[----:B------:R-:W-:-:S06]  /*0470*/  UP2UR UR4, UPR, URZ, 0x4 ;  /* 0x00000004ff047883 */ /* 0x000fcc0008000000 */
[----:B------:R-:W-:Y:S01]  /*0480*/  MOV R51, UR4 ;  /* 0x0000000400337c02 */ /* 0x000fe20008000f00 */
[----:B------:R-:W-:Y:S06]  /*0490*/  BRA.U !UP2, `(.L_x_8) ;  /* 0x000000010a207547 */ /* 0x000fec000b800000 */
[----:B------:R-:W-:Y:S01]  /*04a0*/  UISETP.NE.U32.AND UP1, UPT, UR8, URZ, UPT ;  /* 0x000000ff0800728c */ /* 0x000fe2000bf25070 */
[----:B-----5:R-:W-:Y:S01]  /*04b0*/  FSETP.NEU.AND P0, PT, R27, RZ, PT ;  /* 0x000000ff1b00720b */ /* 0x020fe20003f0d000 */
[----:B------:R-:W-:Y:S02]  /*04c0*/  USEL UR4, URZ, 0xffffffff, UP0 ;  /* 0xffffffffff047887 */ /* 0x000fe40008000000 */
[----:B------:R-:W-:-:S10]  /*04d0*/  UISETP.NE.AND.EX UP1, UPT, UR9, URZ, UPT, UP1 ;  /* 0x000000ff0900728c */ /* 0x000fd4000bf25310 */
[----:B------:R-:W-:Y:S01]  /*04e0*/  VOTEU.ANY UP0, P0 ;  /* 0x0000000000ff7886 */ /* 0x000fe20000000100 */
[----:B------:R-:W-:-:S04]  /*04f0*/  @!UP1 USEL UR4, URZ, 0xffffffff, UP0 ;  /* 0xffffffffff049887 */ /* 0x000fc80008000000 */
[----:B------:R-:W-:-:S04]  /*0500*/  ULOP3.LUT UR4, UR4, 0x1, URZ, 0xc0, !UPT ;  /* 0x0000000104047892 */ /* 0x000fc8000f8ec0ff */
[----:B------:R-:W-:-:S11]  /*0510*/  UISETP.NE.U32.AND UP3, UPT, UR4, 0x1, UPT ;  /* 0x000000010400788c */ /* 0x000fd6000bf65070 */
.L_x_8:
[----:B------:R-:W3:Y:S01]  /*0520*/  SHFL.IDX PT, R0, R47, RZ, 0x1f ;  /* 0x00001fff2f007589 */ /* 0x000ee200000e0000 */
[----:B------:R-:W-:-:S04]  /*0530*/  UISETP.NE.AND UP0, UPT, UR25, 0x2, UPT ;  /* 0x000000021900788c */ /* 0x000fc8000bf05270 */
[----:B------:R-:W-:Y:S02]  /*0540*/  UISETP.EQ.AND UP1, UPT, UR48, URZ, !UP0 ;  /* 0x000000ff3000728c */ /* 0x000fe4000c722270 */
[----:B------:R-:W-:-:S04]  /*0550*/  USEL UR46, URZ, 0x1, UP0 ;  /* 0x00000001ff2e7887 */ /* 0x000fc80008000000 */
[----:B------:R-:W-:Y:S02]  /*0560*/  PLOP3.LUT P3, PT, P1, PT, UP1, 0x80, 0x8 ;  /* 0x000000000008781c */ /* 0x000fe40000f6f018 */
[----:B---3--:R-:W-:-:S13]  /*0570*/  ISETP.NE.AND P0, PT, R0, RZ, PT ;  /* 0x000000ff0000720c */ /* 0x008fda0003f05270 */
[----:B------:R-:W-:Y:S05]  /*0580*/  @P0 BRA `(.L_x_9) ;  /* 0x0000000000a80947 */ /* 0x000fea0003800000 */
[----:B------:R-:W-:Y:S01]  /*0590*/  ELECT P0, URZ, PT ;  /* 0x0000000000ff782f */ /* 0x000fe20003800000 */
[----:B------:R-:W-:-:S12]  /*05a0*/  BSSY.RECONVERGENT B0, `(.L_x_9) ;  /* 0x0000028000007945 */ /* 0x000fd80003800200 */
[----:B------:R-:W-:Y:S05]  /*05b0*/  @!P0 BRA `(.L_x_10) ;  /* 0x0000000000988947 */ /* 0x000fea0003800000 */
[----:B------:R-:W-:Y:S01]  /*05c0*/  UMOV UR4, 0x400 ;  /* 0x0000040000047882 */ /* 0x000fe20000000000 */
[----:B------:R-:W-:Y:S01]  /*05d0*/  UMOV UR8, 0x1 ;  /* 0x0000000100087882 */ /* 0x000fe20000000000 */
[----:B------:R-:W-:Y:S01]  /*05e0*/  UMOV UR6, 0x2 ;  /* 0x0000000200067882 */ /* 0x000fe20000000000 */
[----:B------:R-:W-:Y:S02]  /*05f0*/  ULEA UR4, UR47, UR4, 0x18 ;  /* 0x000000042f047291 */ /* 0x000fe4000f8ec0ff */
[----:B------:R-:W-:-:S04]  /*0600*/  UIADD3 UR8, UPT, UPT, -UR8, 0x100000, URZ ;  /* 0x0010000008087890 */ /* 0x000fc8000fffe1ff */
[----:B------:R-:W-:Y:S02]  /*0610*/  USHF.L.U32 UR9, UR8, 0xb, URZ ;  /* 0x0000000b08097899 */ /* 0x000fe400080006ff */
[----:B------:R-:W-:Y:S02]  /*0620*/  USHF.L.U32 UR8, UR8, 0x1, URZ ;  /* 0x0000000108087899 */ /* 0x000fe400080006ff */
[----:B------:R-:W-:-:S04]  /*0630*/  UIADD3 UR6, UPT, UPT, -UR6, 0x100000, URZ ;  /* 0x0010000006067890 */ /* 0x000fc8000fffe1ff */
[----:B------:R-:W-:Y:S02]  /*0640*/  USHF.L.U32 UR7, UR6, 0xb, URZ ;  /* 0x0000000b06077899 */ /* 0x000fe400080006ff */
[----:B------:R-:W-:Y:S01]  /*0650*/  USHF.L.U32 UR6, UR6, 0x1, URZ ;  /* 0x0000000106067899 */ /* 0x000fe200080006ff */
[----:B------:R-:W3:Y:S03]  /*0660*/  FENCE.VIEW.ASYNC.S ;  /* 0x00000000000073c6 */ /* 0x000ee60000000000 */
[----:B---3--:R3:W4:Y:S08]  /*0670*/  SYNCS.EXCH.64 URZ, [UR4], UR8 ;  /* 0x0000000804ff75b2 */ /* 0x0087300008000100 */
[----:B------:R3:W1:Y:S01]  /*0680*/  SYNCS.EXCH.64 URZ, [UR4+0x68], UR6 ;  /* 0x0000680604ff75b2 */ /* 0x0006620008000100 */
        /* <DEDUP_REMOVED lines=23> */
[----:B------:R3:W1:Y:S02]  /*0800*/  SYNCS.EXCH.64 URZ, [UR4+0xc8], UR6 ;  /* 0x0000c80604ff75b2 */ /* 0x0006640008000100 */
[----:B---34-:R-:W-:Y:S01]  /*0810*/  NOP ;  /* 0x0000000000007918 */ /* 0x018fe20000000000 */
.L_x_10:
[----:B------:R-:W-:Y:S05]  /*0820*/  BSYNC.RECONVERGENT B0 ;  /* 0x0000000000007941 */ /* 0x000fea0003800200 */
.L_x_9:
[----:B------:R-:W3:Y:S01]  /*0830*/  SHFL.IDX PT, R0, R47, RZ, 0x1f ;  /* 0x00001fff2f007589 */ /* 0x000ee200000e0000 */
[----:B------:R-:W-:Y:S01]  /*0840*/  NOP ;  /* 0x0000000000007918 */ /* 0x000fe20000000000 */
[----:B---3--:R-:W-:-:S13]  /*0850*/  ISETP.NE.AND P0, PT, R0, 0x1, PT ;  /* 0x000000010000780c */ /* 0x008fda0003f05270 */
[----:B------:R-:W-:Y:S05]  /*0860*/  @P0 BRA `(.L_x_11) ;  /* 0x0000000000540947 */ /* 0x000fea0003800000 */
        /* <DEDUP_REMOVED lines=10> */
[----:B------:R-:W-:Y:S01]  /*0910*/  ELECT P0, URZ, PT ;  /* 0x0000000000ff782f */ /* 0x000fe20003800000 */
[----:B------:R-:W3:Y:S02]  /*0920*/  FENCE.VIEW.ASYNC.S ;  /* 0x00000000000073c6 */ /* 0x000ee40000000000 */
[----:B---3--:R3:W4:Y:S08]  /*0930*/  SYNCS.EXCH.64 URZ, [UR4+0xd0], UR8 ;  /* 0x0000d00804ff75b2 */ /* 0x0087300008000100 */
[----:B------:R3:W1:Y:S01]  /*0940*/  SYNCS.EXCH.64 URZ, [UR4+0xf0], UR6 ;  /* 0x0000f00604ff75b2 */ /* 0x0006620008000100 */
[----:B------:R3:W1:Y:S01]  /*0950*/  SYNCS.EXCH.64 URZ, [UR4+0xd8], UR8 ;  /* 0x0000d80804ff75b2 */ /* 0x0006620008000100 */
[----:B------:R3:W1:Y:S01]  /*0960*/  SYNCS.EXCH.64 URZ, [UR4+0xf8], UR6 ;  /* 0x0000f80604ff75b2 */ /* 0x0006620008000100 */
[----:B------:R3:W1:Y:S01]  /*0970*/  SYNCS.EXCH.64 URZ, [UR4+0xe0], UR8 ;  /* 0x0000e00804ff75b2 */ /* 0x0006620008000100 */
[----:B------:R3:W1:Y:S01]  /*0980*/  SYNCS.EXCH.64 URZ, [UR4+0x100], UR6 ;  /* 0x0001000604ff75b2 */ /* 0x0006620008000100 */
[----:B------:R3:W1:Y:S01]  /*0990*/  SYNCS.EXCH.64 URZ, [UR4+0xe8], UR8 ;  /* 0x0000e80804ff75b2 */ /* 0x0006620008000100 */
[----:B------:R3:W1:Y:S01]  /*09a0*/  SYNCS.EXCH.64 URZ, [UR4+0x108], UR6 ;  /* 0x0001080604ff75b2 */ /* 0x0006620008000100 */
[----:B------:R-:W-:Y:S01]  /*09b0*/  NOP ;  /* 0x0000000000007918 */ /* 0x000fe20000000000 */
.L_x_11:
[----:B------:R-:W2:Y:S01]  /*09c0*/  SHFL.IDX PT, R0, R47, RZ, 0x1f ;  /* 0x00001fff2f007589 */ /* 0x000ea200000e0000 */
[----:B------:R-:W-:Y:S01]  /*09d0*/  NOP ;  /* 0x0000000000007918 */ /* 0x000fe20000000000 */
[----:B--2---:R-:W-:-:S13]  /*09e0*/  ISETP.NE.AND P0, PT, R0, 0x3, PT ;  /* 0x000000030000780c */ /* 0x004fda0003f05270 */
[----:B------:R-:W-:Y:S05]  /*09f0*/  @P0 BRA `(.L_x_12) ;  /* 0x00000000002c0947 */ /* 0x000fea0003800000 */
[----:B---3--:R-:W-:Y:S01]  /*0a00*/  UMOV UR6, 0x400 ;  /* 0x0000040000067882 */ /* 0x008fe20000000000 */
[----:B------:R-:W-:Y:S01]  /*0a10*/  UMOV UR4, 0x20 ;  /* 0x0000002000047882 */ /* 0x000fe20000000000 */
[----:B------:R-:W-:Y:S02]  /*0a20*/  ULEA UR6, UR47, UR6, 0x18 ;  /* 0x000000062f067291 */ /* 0x000fe4000f8ec0ff */
[----:B------:R-:W-:-:S04]  /*0a30*/  UIADD3 UR4, UPT, UPT, -UR4, 0x100000, URZ ;  /* 0x0010000004047890 */ /* 0x000fc8000fffe1ff */
[----:B------:R-:W-:Y:S02]  /*0a40*/  USHF.L.U32 UR5, UR4, 0xb, URZ ;  /* 0x0000000b04057899 */ /* 0x000fe400080006ff */
[----:B------:R-:W-:Y:S01]  /*0a50*/  USHF.L.U32 UR4, UR4, 0x1, URZ ;  /* 0x0000000104047899 */ /* 0x000fe200080006ff */
[----:B------:R-:W-:Y:S01]  /*0a60*/  ELECT P0, URZ, PT ;  /* 0x0000000000ff782f */ /* 0x000fe20003800000 */
[----:B------:R-:W2:Y:S10]  /*0a70*/  FENCE.VIEW.ASYNC.S ;  /* 0x00000000000073c6 */ /* 0x000eb40000000000 */
[----:B--2---:R2:W3:Y:S01]  /*0a80*/  SYNCS.EXCH.64 URZ, [UR6+0x110], UR4 ;  /* 0x0001100406ff75b2 */ /* 0x0044e20008000100 */
[----:B------:R2:W1:Y:S01]  /*0a90*/  SYNCS.EXCH.64 URZ, [UR6+0x118], UR4 ;  /* 0x0001180406ff75b2 */ /* 0x0004620008000100 */
[----:B------:R-:W-:Y:S01]  /*0aa0*/  NOP ;  /* 0x0000000000007918 */ /* 0x000fe20000000000 */
.L_x_12:
[----:B------:R-:W4:Y:S01]  /*0ab0*/  SHFL.IDX PT, R0, R47, RZ, 0x1f ;  /* 0x00001fff2f007589 */ /* 0x000f2200000e0000 */
[----:B------:R-:W-:Y:S01]  /*0ac0*/  NOP ;  /* 0x0000000000007918 */ /* 0x000fe20000000000 */
[----:B----4-:R-:W-:-:S13]  /*0ad0*/  ISETP.NE.AND P0, PT, R0, 0x4, PT ;  /* 0x000000040000780c */ /* 0x010fda0003f05270 */
[----:B------:R-:W-:Y:S05]  /*0ae0*/  @P0 BRA `(.L_x_13) ;  /* 0x0000000000480947 */ /* 0x000fea0003800000 */
[----:B--23--:R-:W-:Y:S01]  /*0af0*/  UMOV UR4, 0x3a0 ;  /* 0x000003a000047882 */ /* 0x00cfe20000000000 */
[----:B------:R-:W-:Y:S01]  /*0b00*/  UMOV UR6, 0x400 ;  /* 0x0000040000067882 */ /* 0x000fe20000000000 */
[----:B------:R-:W-:Y:S01]  /*0b10*/  USEL UR4, UR4, 0x320, UP3 ;  /* 0x0000032004047887 */ /* 0x000fe20009800000 */
        /* <DEDUP_REMOVED lines=9> */
[----:B------:R-:W2:Y:S02]  /*0bb0*/  FENCE.VIEW.ASYNC.S ;  /* 0x00000000000073c6 */ /* 0x000ea40000000000 */
[----:B--2---:R4:W2:Y:S08]  /*0bc0*/  SYNCS.EXCH.64 URZ, [UR6+0x120], UR8 ;  /* 0x0001200806ff75b2 */ /* 0x0048b00008000100 */
[----:B------:R4:W3:Y:S01]  /*0bd0*/  SYNCS.EXCH.64 URZ, [UR6+0x130], UR4 ;  /* 0x0001300406ff75b2 */ /* 0x0008e20008000100 */
[----:B------:R4:W1:Y:S01]  /*0be0*/  SYNCS.EXCH.64 URZ, [UR6+0x128], UR8 ;  /* 0x0001280806ff75b2 */ /* 0x0008620008000100 */
[----:B------:R4:W1:Y:S02]  /*0bf0*/  SYNCS.EXCH.64 URZ, [UR6+0x138], UR4 ;  /* 0x0001380406ff75b2 */ /* 0x0008640008000100 */
[----:B----4-:R-:W-:Y:S01]  /*0c00*/  NOP ;  /* 0x0000000000007918 */ /* 0x010fe20000000000 */
.L_x_13:
[----:B------:R-:W4:Y:S01]  /*0c10*/  SHFL.IDX PT, R0, R47, RZ, 0x1f ;  /* 0x00001fff2f007589 */ /* 0x000f2200000e0000 */
[----:B------:R-:W-:Y:S01]  /*0c20*/  NOP ;  /* 0x0000000000007918 */ /* 0x000fe20000000000 */
[----:B----4-:R-:W-:-:S13]  /*0c30*/  ISETP.NE.AND P0, PT, R0, 0x5, PT ;  /* 0x000000050000780c */ /* 0x010fda0003f05270 */
[----:B------:R-:W-:Y:S05]  /*0c40*/  @P0 BRA `(.L_x_14) ;  /* 0x0000000000540947 */ /* 0x000fea0003800000 */
[----:B--23--:R-:W-:Y:S01]  /*0c50*/  UMOV UR4, 0x400 ;  /* 0x0000040000047882 */ /* 0x00cfe20000000000 */
        /* <DEDUP_REMOVED lines=14> */
[----:B------:R4:W1:Y:S01]  /*0d40*/  SYNCS.EXCH.64 URZ, [UR4+0x168], UR8 ;  /* 0x0001680804ff75b2 */ /* 0x0008620008000100 */
[----:B------:R4:W1:Y:S01]  /*0d50*/  SYNCS.EXCH.64 URZ, [UR4+0x150], UR6 ;  /* 0x0001500604ff75b2 */ /* 0x0008620008000100 */
[----:B------:R4:W1:Y:S01]  /*0d60*/  SYNCS.EXCH.64 URZ, [UR4+0x170], UR8 ;  /* 0x0001700804ff75b2 */ /* 0x0008620008000100 */
[----:B------:R4:W1:Y:S01]  /*0d70*/  SYNCS.EXCH.64 URZ, [UR4+0x158], UR6 ;  /* 0x0001580604ff75b2 */ /* 0x0008620008000100 */
[----:B------:R4:W1:Y:S02]  /*0d80*/  SYNCS.EXCH.64 URZ, [UR4+0x178], UR8 ;  /* 0x0001780804ff75b2 */ /* 0x0008640008000100 */
[----:B----4-:R-:W-:Y:S01]  /*0d90*/  NOP ;  /* 0x0000000000007918 */ /* 0x010fe20000000000 */
.L_x_14:
[----:B------:R-:W4:Y:S01]  /*0da0*/  SHFL.IDX PT, R0, R47, RZ, 0x1f ;  /* 0x00001fff2f007589 */ /* 0x000f2200000e0000 */
[----:B------:R-:W-:Y:S01]  /*0db0*/  ISETP.NE.OR P1, PT, RZ, UR25, !P1 ;  /* 0x00000019ff007c0c */ /* 0x000fe2000cf25670 */
[----:B------:R-:W-:Y:S01]  /*0dc0*/  NOP ;  /* 0x0000000000007918 */ /* 0x000fe20000000000 */
[----:B----4-:R-:W-:-:S13]  /*0dd0*/  ISETP.NE.AND P0, PT, R0, 0x3, PT ;  /* 0x000000030000780c */ /* 0x010fda0003f05270 */
[----:B------:R-:W-:Y:S05]  /*0de0*/  @P0 BRA `(.L_x_15) ;  /* 0x0000000000340947 */ /* 0x000fea0003800000 */
[----:B--23--:R-:W-:Y:S01]  /*0df0*/  UMOV UR4, 0x400 ;  /* 0x0000040000047882 */ /* 0x00cfe20000000000 */
[----:B------:R-:W-:Y:S01]  /*0e00*/  UMOV UR6, 0x20 ;  /* 0x0000002000067882 */ /* 0x000fe20000000000 */
[----:B------:R-:W-:Y:S02]  /*0e10*/  ULEA UR4, UR47, UR4, 0x18 ;  /* 0x000000042f047291 */ /* 0x000fe4000f8ec0ff */
[----:B------:R-:W-:-:S04]  /*0e20*/  UIADD3 UR6, UPT, UPT, -UR6, 0x100000, URZ ;  /* 0x0010000006067890 */ /* 0x000fc8000fffe1ff */
[----:B------:R-:W-:Y:S02]  /*0e30*/  USHF.L.U32 UR7, UR6, 0xb, URZ ;  /* 0x0000000b06077899 */ /* 0x000fe400080006ff */
[----:B------:R-:W-:Y:S01]  /*0e40*/  USHF.L.U32 UR6, UR6, 0x1, URZ ;  /* 0x0000000106067899 */ /* 0x000fe200080006ff */
[----:B------:R-:W-:Y:S01]  /*0e50*/  ELECT P0, URZ, PT ;  /* 0x0000000000ff782f */ /* 0x000fe20003800000 */
[----:B------:R-:W2:Y:S10]  /*0e60*/  FENCE.VIEW.ASYNC.S ;  /* 0x00000000000073c6 */ /* 0x000eb40000000000 */
[----:B--2---:R4:W2:Y:S01]  /*0e70*/  SYNCS.EXCH.64 URZ, [UR4+0x180], UR6 ;  /* 0x0001800604ff75b2 */ /* 0x0048a20008000100 */
[----:B------:R4:W3:Y:S01]  /*0e80*/  SYNCS.EXCH.64 URZ, [UR4+0x190], UR6 ;  /* 0x0001900604ff75b2 */ /* 0x0008e20008000100 */
[----:B------:R4:W1:Y:S01]  /*0e90*/  SYNCS.EXCH.64 URZ, [UR4+0x188], UR6 ;  /* 0x0001880604ff75b2 */ /* 0x0008620008000100 */
[----:B------:R4:W1:Y:S02]  /*0ea0*/  SYNCS.EXCH.64 URZ, [UR4+0x198], UR6 ;  /* 0x0001980604ff75b2 */ /* 0x0008640008000100 */
[----:B----4-:R-:W-:Y:S01]  /*0eb0*/  NOP ;  /* 0x0000000000007918 */ /* 0x010fe20000000000 */
.L_x_15:
[----:B------:R-:W-:Y:S01]  /*0ec0*/  VOTEU.ALL UP0, P1 ;  /* 0x0000000000ff7886 */ /* 0x000fe20000800000 */
[----:B--23--:R-:W-:Y:S01]  /*0ed0*/  UMOV UR4, 0x20 ;  /* 0x0000002000047882 */ /* 0x00cfe20000000000 */
[----:B------:R-:W2:Y:S01]  /*0ee0*/  LDCU UR7, c[0x0][0x36c] ;  /* 0x00006d80ff0777ac */ /* 0x000ea20008000800 */
[----:B------:R-:W-:Y:S01]  /*0ef0*/  NOP ;  /* 0x0000000000007918 */ /* 0x000fe20000000000 */
[----:B------:R-:W-:Y:S01]  /*0f00*/  LOP3.LUT R0, R60, 0x1f, RZ, 0xc0, !PT ;  /* 0x0000001f3c007812 */ /* 0x000fe200078ec0ff */
[----:B------:R-:W-:Y:S01]  /*0f10*/  @!UP0 UMOV UR6, 0x400 ;  /* 0x0000040000068882 */ /* 0x000fe20000000000 */
[----:B------:R-:W-:-:S04]  /*0f20*/  @!UP0 UIADD3 UR4, UPT, UPT, -UR4, 0x100000, URZ ;  /* 0x0010000004048890 */ /* 0x000fc8000fffe1ff */
[----:B------:R-:W-:Y:S02]  /*0f30*/  @!UP0 USHF.L.U32 UR5, UR4, 0xb, URZ ;  /* 0x0000000b04058899 */ /* 0x000fe400080006ff */
[----:B------:R-:W-:Y:S02]  /*0f40*/  @!UP0 USHF.L.U32 UR4, UR4, 0x1, URZ ;  /* 0x0000000104048899 */ /* 0x000fe400080006ff */
[----:B------:R-:W-:Y:S01]  /*0f50*/  @!UP0 ULEA UR6, UR47, UR6, 0x18 ;  /* 0x000000062f068291 */ /* 0x000fe2000f8ec0ff */
[----:B------:R-:W-:Y:S01]  /*0f60*/  VOTEU.ALL UP0, P1 ;  /* 0x0000000000ff7886 */ /* 0x000fe20000800000 */
[----:B------:R-:W-:Y:S02]  /*0f70*/  UISETP.NE.AND UP4, UPT, UR25, URZ, UPT ;  /* 0x000000ff1900728c */ /* 0x000fe4000bf85270 */
[----:B--2---:R-:W-:Y:S01]  /*0f80*/  UISETP.EQ.U32.AND UP5, UPT, UR7, 0x1, UPT ;  /* 0x000000010700788c */ /* 0x004fe2000bfa2070 */
[----:B------:R-:W2:Y:S07]  /*0f90*/  FENCE.VIEW.ASYNC.S ;  /* 0x00000000000073c6 */ /* 0x000eae0000000000 */
[----:B--2---:R2:W3:Y:S01]  /*0fa0*/  @!UP0 SYNCS.EXCH.64 URZ, [UR6+0x1a0], UR4 ;  /* 0x0001a00406ff85b2 */ /* 0x0044e20008000100 */
[----:B------:R-:W-:Y:S05]  /*0fb0*/  BRA.U !UP5, `(.L_x_16) ;  /* 0x000000010d087547 */ /* 0x000fea000b800000 */
[----:B-1-3--:R-:W-:Y:S01]  /*0fc0*/  UCGABAR_ARV ;  /* 0x00000000000079c7 */ /* 0x00afe20008000000 */
[----:B------:R-:W-:Y:S05]  /*0fd0*/  BRA `(.L_x_17) ;  /* 0x0000000000047947 */ /* 0x000fea0003800000 */
.L_x_16:
[----:B-1-3--:R-:W-:Y:S01]  /*0fe0*/  NOP ;  /* 0x0000000000007918 */ /* 0x00afe20000000000 */
.L_x_17:
[----:B------:R-:W1:Y:S01]  /*0ff0*/  S2UR UR20, SR_CTAID.X ;  /* 0x00000000001479c3 */ /* 0x000e620000002500 */
[----:B------:R-:W-:-:S05]  /*1000*/  CS2R.32 R50, SR_CgaSize ;  /* 0x0000000000327805 */ /* 0x000fca0000008a00 */
[----:B------:R-:W-:-:S05]  /*1010*/  IMAD R50, R50, -0xa0, RZ ;  /* 0xffffff6032327824 */ /* 0x000fca00078e02ff */
[----:B--2---:R-:W-:-:S14]  /*1020*/  R2UR UR5, R50 ;  /* 0x00000000320572ca */ /* 0x004fdc00000e0000 */
[----:B------:R-:W2:Y:S01]  /*1030*/  LDCU UR5, c[0x0][UR5+0x2b0] ;  /* 0x00005600050577ac */ /* 0x000ea20008000800 */
[----:B------:R-:W-:-:S05]  /*1040*/  CS2R.32 R50, SR_CgaSize ;  /* 0x0000000000327805 */ /* 0x000fca0000008a00 */
[----:B------:R-:W-:-:S05]  /*1050*/  IMAD R50, R50, -0xa0, RZ ;  /* 0xffffff6032327824 */ /* 0x000fca00078e02ff */
[----:B------:R-:W-:-:S14]  /*1060*/  R2UR UR4, R50 ;  /* 0x00000000320472ca */ /* 0x000fdc00000e0000 */
[----:B------:R-:W3:Y:S01]  /*1070*/  LDCU UR4, c[0x0][UR4+0x2b4] ;  /* 0x00005680040477ac */ /* 0x000ee20008000800 */
[----:B------:R-:W4:Y:S01]  /*1080*/  S2UR UR7, SR_CTAID.Y ;  /* 0x00000000000779c3 */ /* 0x000f220000002600 */
[----:B------:R-:W-:-:S05]  /*1090*/  CS2R.32 R50, SR_CgaSize ;  /* 0x0000000000327805 */ /* 0x000fca0000008a00 */
[----:B------:R-:W-:-:S05]  /*10a0*/  IMAD R50, R50, -0xa0, RZ ;  /* 0xffffff6032327824 */ /* 0x000fca00078e02ff */
[----:B------:R-:W-:-:S14]  /*10b0*/  R2UR UR8, R50 ;  /* 0x00000000320872ca */ /* 0x000fdc00000e0000 */
[----:B------:R-:W3:Y:S01]  /*10c0*/  LDCU UR8, c[0x0][UR8+0x2a0] ;  /* 0x00005400080877ac */ /* 0x000ee20008000800 */
[----:B------:R-:W3:Y:S01]  /*10d0*/  LDCU UR21, c[0x0][0xb24] ;  /* 0x00016480ff1577ac */ /* 0x000ee20008000800 */
[----:B------:R-:W1:Y:S01]  /*10e0*/  S2UR UR36, SR_CTAID.Z ;  /* 0x00000000002479c3 */ /* 0x000e620000002700 */
[----:B------:R-:W-:-:S05]  /*10f0*/  CS2R.32 R50, SR_CgaSize ;  /* 0x0000000000327805 */ /* 0x000fca0000008a00 */
[----:B------:R-:W-:-:S05]  /*1100*/  IMAD R50, R50, -0xa0, RZ ;  /* 0xffffff6032327824 */ /* 0x000fca00078e02ff */
[----:B------:R-:W-:-:S14]  /*1110*/  R2UR UR63, R50 ;  /* 0x00000000323f72ca */ /* 0x000fdc00000e0000 */
[----:B------:R-:W3:Y:S01]  /*1120*/  LDCU UR63, c[0x0][UR63+0x2a4] ;  /* 0x000054803f3f77ac */ /* 0x000ee20008000800 */
[----:B------:R-:W-:Y:S02]  /*1130*/  UISETP.GT.U32.AND UP0, UPT, UR48, 0xffff, UPT ;  /* 0x0000ffff3000788c */ /* 0x000fe4000bf04070 */
[----:B------:R-:W-:Y:S01]  /*1140*/  USHF.L.U32 UR27, UR47, 0xa, URZ ;  /* 0x0000000a2f1b7899 */ /* 0x000fe200080006ff */
[----:B-1----:R-:W-:Y:S01]  /*1150*/  I2FP.F32.U32 R3, UR20 ;  /* 0x0000001400037c45 */ /* 0x002fe20008201000 */
[----:B------:R-:W-:Y:S01]  /*1160*/  UMOV UR30, 0x5 ;  /* 0x00000005001e7882 */ /* 0x000fe20000000000 */
[----:B------:R-:W1:Y:S03]  /*1170*/  LDCU UR45, c[0x0][0xb24] ;  /* 0x00016480ff2d77ac */ /* 0x000e660008000800 */
[----:B--2---:R-:W-:Y:S01]  /*1180*/  FMUL R3, R3, UR5 ;  /* 0x0000000503037c20 */ /* 0x004fe20008400000 */
[----:B------:R-:W2:Y:S01]  /*1190*/  LDCU UR29, c[0x0][0xb30] ;  /* 0x00016600ff1d77ac */ /* 0x000ea20008000800 */
[----:B----4-:R-:W-:Y:S01]  /*11a0*/  I2FP.F32.U32 R2, UR7 ;  /* 0x0000000700027c45 */ /* 0x010fe20008201000 */
[----:B------:R-:W-:-:S03]  /*11b0*/  USHF.L.U32 UR44, UR20, 0x6, URZ ;  /* 0x00000006142c7899 */ /* 0x000fc600080006ff */
[----:B------:R-:W4:Y:S01]  /*11c0*/  F2I.U32.TRUNC.NTZ R3, R3 ;  /* 0x0000000300037305 */ /* 0x000f22000020f000 */
[----:B------:R-:W-:Y:S01]  /*11d0*/  USEL UR26, UR48, 0xffff, !UP0 ;  /* 0x0000ffff301a7887 */ /* 0x000fe2000c000000 */
[----:B---3--:R-:W-:Y:S01]  /*11e0*/  FMUL R2, R2, UR4 ;  /* 0x0000000402027c20 */ /* 0x008fe20008400000 */
[----:B------:R-:W-:Y:S01]  /*11f0*/  UISETP.GE.AND UP2, UPT, UR21, 0x1, UPT ;  /* 0x000000011500788c */ /* 0x000fe2000bf46270 */
[----:B------:R-:W-:-:S04]  /*1200*/  UMOV UR24, UR7 ;  /* 0x0000000700187c82 */ /* 0x000fc80008000000 */
[----:B------:R-:W3:Y:S01]  /*1210*/  F2I.U32.TRUNC.NTZ R2, R2 ;  /* 0x0000000200027305 */ /* 0x000ee2000020f000 */
[----:B----4-:R-:W-:Y:S02]  /*1220*/  R2UR UR4, R3 ;  /* 0x00000000030472ca */ /* 0x010fe400000e0000 */
[----:B------:R-:W-:Y:S02]  /*1230*/  PRMT R3, RZ, 0x7610, R3 ;  /* 0x00007610ff037816 */ /* 0x000fe40000000003 */
[----:B---3--:R-:W-:Y:S02]  /*1240*/  R2UR UR6, R2 ;  /* 0x00000000020672ca */ /* 0x008fe400000e0000 */
[----:B------:R-:W-:-:S07]  /*1250*/  PRMT R2, RZ, 0x7610, R2 ;  /* 0x00007610ff027816 */ /* 0x000fce0000000002 */
[----:B------:R-:W-:-:S04]  /*1260*/  UIADD3 UR5, UPT, UPT, -UR4, URZ, URZ ;  /* 0x000000ff04057290 */ /* 0x000fc8000fffe1ff */
[----:B------:R-:W-:Y:S02]  /*1270*/  UIMAD UR5, UR8, UR5, UR20 ;  /* 0x00000005080572a4 */ /* 0x000fe4000f8e0214 */
[----:B------:R-:W-:-:S04]  /*1280*/  UIADD3 UR4, UPT, UPT, -UR6, URZ, URZ ;  /* 0x000000ff06047290 */ /* 0x000fc8000fffe1ff */
[----:B------:R-:W-:Y:S01]  /*1290*/  IMAD.U32 R50, RZ, RZ, UR5 ;  /* 0x00000005ff327e24 */ /* 0x000fe2000f8e00ff */
[----:B------:R-:W-:Y:S01]  /*12a0*/  UIMAD UR63, UR63, UR4, UR7 ;  /* 0x000000043f3f72a4 */ /* 0x000fe2000f8e0207 */
[----:B-12---:R-:W-:Y:S11]  /*12b0*/  BRA.U UP4, `(.L_x_18) ;  /* 0x0000000104407547 */ /* 0x006ff6000b800000 */
[----:B------:R-:W-:-:S13]  /*12c0*/  R2UR UR4, R50 ;  /* 0x00000000320472ca */ /* 0x000fda00000e0000 */
[----:B------:R-:W-:Y:S02]  /*12d0*/  UISETP.GT.U32.AND UP0, UPT, UR4, 0x1, UPT ;  /* 0x000000010400788c */ /* 0x000fe4000bf04070 */
[----:B------:R-:W-:Y:S02]  /*12e0*/  ULOP3.LUT UR4, UR4, 0xfffffffe, URZ, 0xc0, !UPT ;  /* 0xfffffffe04047892 */ /* 0x000fe4000f8ec0ff */
[----:B------:R-:W-:Y:S02]  /*12f0*/  UISETP.NE.AND UP1, UPT, UR63, URZ, UP0 ;  /* 0x000000ff3f00728c */ /* 0x000fe40008725270 */
[----:B------:R-:W-:Y:S02]  /*1300*/  UISETP.NE.AND UP0, UPT, UR63, 0x1, UP0 ;  /* 0x000000013f00788c */ /* 0x000fe40008705270 */
[----:B------:R-:W-:Y:S02]  /*1310*/  USEL UR7, URZ, 0x1, UP1 ;  /* 0x00000001ff077887 */ /* 0x000fe40008800000 */
[----:B------:R-:W-:-:S02]  /*1320*/  USEL UR6, URZ, 0x4, UP0 ;  /* 0x00000004ff067887 */ /* 0x000fc40008000000 */
[----:B------:R-:W-:Y:S02]  /*1330*/  USEL UR5, URZ, 0x2, UP1 ;  /* 0x00000002ff057887 */ /* 0x000fe40008800000 */
[----:B------:R-:W-:Y:S02]  /*1340*/  ULEA UR4, UR63, UR4, 0x1 ;  /* 0x000000043f047291 */ /* 0x000fe4000f8e08ff */
[----:B------:R-:W-:Y:S02]  /*1350*/  USEL UR8, URZ, 0x8, UP0 ;  /* 0x00000008ff087887 */ /* 0x000fe40008000000 */
[----:B------:R-:W-:-:S03]  /*1360*/  UIADD3 UR5, UPT, UPT, UR5, UR6, UR7 ;  /* 0x0000000605057290 */ /* 0x000fc6000fffe007 */
[----:B------:R-:W-:Y:S01]  /*1370*/  UMOV UR6, 0x3 ;  /* 0x0000000300067882 */ /* 0x000fe20000000000 */
[----:B------:R-:W-:Y:S02]  /*1380*/  UIADD3 UR5, UPT, UPT, UR5, UR8, URZ ;  /* 0x0000000805057290 */ /* 0x000fe4000fffe0ff */
[----:B------:R-:W-:-:S04]  /*1390*/  USHF.L.U32 UR4, UR6, UR4, URZ ;  /* 0x0000000406047299 */ /* 0x000fc800080006ff */
[----:B------:R-:W-:Y:S02]  /*13a0*/  MOV R3, UR5 ;  /* 0x0000000500037c02 */ /* 0x000fe40008000f00 */
[----:B------:R-:W-:Y:S02]  /*13b0*/  IMAD.U32 R2, RZ, RZ, UR4 ;  /* 0x00000004ff027e24 */ /* 0x000fe4000f8e00ff */
.L_x_18:
[----:B------:R-:W-:Y:S05]  /*13c0*/  BRA.U !UP2, `(.L_x_19) ;  /* 0x000000010ad47547 */ /* 0x000fea000b800000 */
[----:B------:R-:W1:Y:S01]  /*13d0*/  LDCU.128 UR12, c[0x0][0xb10] ;  /* 0x00016200ff0c77ac */ /* 0x000e620008000c00 */
[----:B------:R-:W2:Y:S01]  /*13e0*/  LDCU UR6, c[0x0][0x370] ;  /* 0x00006e00ff0677ac */ /* 0x000ea20008000800 */
[----:B------:R-:W3:Y:S01]  /*13f0*/  LDCU UR5, c[0x0][0x374] ;  /* 0x00006e80ff0577ac */ /* 0x000ee20008000800 */
[----:B------:R-:W4:Y:S01]  /*1400*/  LDCU UR28, c[0x0][0xb0c] ;  /* 0x00016180ff1c77ac */ /* 0x000f220008000800 */
[----:B------:R-:W4:Y:S01]  /*1410*/  LDCU UR4, c[0x0][0xb20] ;  /* 0x00016400ff0477ac */ /* 0x000f220008000800 */
[----:B------:R-:W4:Y:S01]  /*1420*/  LDCU.64 UR8, c[0x0][0xb28] ;  /* 0x00016500ff0877ac */ /* 0x000f220008000a00 */
[----:B-1----:R-:W-:Y:S02]  /*1430*/  UISETP.NE.AND UP0, UPT, UR14, 0x1, UPT ;  /* 0x000000010e00788c */ /* 0x002fe4000bf05270 */
[----:B---3--:R-:W-:Y:S02]  /*1440*/  UIMAD.WIDE.U32 UR10, UR5, UR15, URZ ;  /* 0x0000000f050a72a5 */ /* 0x008fe4000f8e00ff */
[----:B--2---:R-:W-:-:S02]  /*1450*/  UIMAD.WIDE.U32 UR18, UR6, UR12, URZ ;  /* 0x0000000c061272a5 */ /* 0x004fc4000f8e00ff */
[----:B----4-:R-:W-:Y:S02]  /*1460*/  UISETP.NE.AND UP1, UPT, UR28, 0x1, UPT ;  /* 0x000000011c00788c */ /* 0x010fe4000bf25270 */
[----:B------:R-:W-:Y:S01]  /*1470*/  UISETP.NE.AND UP2, UPT, UR21, 0x1, UPT ;  /* 0x000000011500788c */ /* 0x000fe2000bf45270 */
[----:B------:R-:W-:Y:S02]  /*1480*/  UMOV UR10, UR11 ;  /* 0x0000000b000a7c82 */ /* 0x000fe40008000000 */
[----:B------:R-:W-:Y:S01]  /*1490*/  UMOV UR18, UR19 ;  /* 0x0000001300127c82 */ /* 0x000fe20008000000 */
[----:B------:R-:W-:Y:S02]  /*14a0*/  @UP0 USHF.R.U32.HI UR5, URZ, UR4, UR10 ;  /* 0x00000004ff050299 */ /* 0x000fe4000801160a */
[----:B------:R-:W-:Y:S02]  /*14b0*/  UIMAD.WIDE.U32 UR22, UR24, UR15, URZ ;  /* 0x0000000f181672a5 */ /* 0x000fe4000f8e00ff */
[----:B------:R-:W-:-:S02]  /*14c0*/  UIMAD.WIDE.U32 UR10, UR5, UR8, URZ ;  /* 0x00000008050a72a5 */ /* 0x000fc4000f8e00ff */
[----:B------:R-:W-:Y:S02]  /*14d0*/  @UP1 USHF.R.U32.HI UR6, URZ, UR13, UR18 ;  /* 0x0000000dff061299 */ /* 0x000fe40008011612 */
[----:B------:R-:W-:Y:S02]  /*14e0*/  UIMAD.WIDE.U32 UR16, UR20, UR12, URZ ;  /* 0x0000000c141072a5 */ /* 0x000fe4000f8e00ff */
[----:B------:R-:W-:Y:S01]  /*14f0*/  UIMAD.WIDE.U32 UR18, UR6, UR8, URZ ;  /* 0x00000008061272a5 */ /* 0x000fe2000f8e00ff */
[----:B------:R-:W-:Y:S01]  /*1500*/  UMOV UR22, UR23 ;  /* 0x0000001700167c82 */ /* 0x000fe20008000000 */
[----:B------:R-:W-:Y:S01]  /*1510*/  UMOV UR10, UR11 ;  /* 0x0000000b000a7c82 */ /* 0x000fe20008000000 */
[----:B------:R-:W-:Y:S02]  /*1520*/  USHF.R.U32.HI UR22, URZ, UR4, UR22 ;  /* 0x00000004ff167299 */ /* 0x000fe40008011616 */
[----:B------:R-:W-:Y:S02]  /*1530*/  @UP2 USHF.R.U32.HI UR5, URZ, UR9, UR10 ;  /* 0x00000009ff052299 */ /* 0x000fe4000801160a */
[----:B------:R-:W-:Y:S01]  /*1540*/  UMOV UR7, UR19 ;  /* 0x0000001300077c82 */ /* 0x000fe20008000000 */
[----:B------:R-:W-:Y:S01]  /*1550*/  UMOV UR16, UR17 ;  /* 0x0000001100107c82 */ /* 0x000fe20008000000 */
[----:B------:R-:W-:-:S02]  /*1560*/  @UP2 USHF.R.U32.HI UR6, URZ, UR9, UR7 ;  /* 0x00000009ff062299 */ /* 0x000fc40008011607 */
[----:B------:R-:W-:Y:S02]  /*1570*/  USHF.R.U32.HI UR13, URZ, UR13, UR16 ;  /* 0x0000000dff0d7299 */ /* 0x000fe40008011610 */
[----:B------:R-:W-:Y:S02]  /*1580*/  USEL UR4, UR24, UR22, !UP0 ;  /* 0x0000001618047287 */ /* 0x000fe4000c000000 */
[----:B------:R-:W-:Y:S02]  /*1590*/  UIMAD UR7, UR5, UR21, URZ ;  /* 0x00000015050772a4 */ /* 0x000fe4000f8e02ff */
[----:B------:R-:W-:Y:S02]  /*15a0*/  USEL UR5, UR20, UR13, !UP1 ;  /* 0x0000000d14057287 */ /* 0x000fe4000c800000 */
[----:B------:R-:W-:Y:S02]  /*15b0*/  UIMAD UR12, UR6, UR21, URZ ;  /* 0x00000015060c72a4 */ /* 0x000fe4000f8e02ff */
[----:B------:R-:W-:-:S02]  /*15c0*/  UISETP.GE.AND UP0, UPT, UR4, UR7, UPT ;  /* 0x000000070400728c */ /* 0x000fc4000bf06270 */
[----:B------:R-:W-:Y:S02]  /*15d0*/  UIMAD.WIDE.U32 UR10, UR4, UR8, URZ ;  /* 0x00000008040a72a5 */ /* 0x000fe4000f8e00ff */
[----:B------:R-:W-:Y:S02]  /*15e0*/  UISETP.GE.OR UP0, UPT, UR5, UR12, UP0 ;  /* 0x0000000c0500728c */ /* 0x000fe40008706670 */
[----:B------:R-:W-:Y:S02]  /*15f0*/  UIMAD.WIDE.U32 UR12, UR5, UR8, URZ ;  /* 0x00000008050c72a5 */ /* 0x000fe4000f8e00ff */
[----:B------:R-:W-:Y:S01]  /*1600*/  UIADD3 UR10, UPT, UPT, -UR4, URZ, URZ ;  /* 0x000000ff040a7290 */ /* 0x000fe2000fffe1ff */
[----:B------:R-:W-:Y:S01]  /*1610*/  UMOV UR8, UR11 ;  /* 0x0000000b00087c82 */ /* 0x000fe20008000000 */
[----:B------:R-:W-:Y:S02]  /*1620*/  UIADD3 UR11, UPT, UPT, -UR5, URZ, URZ ;  /* 0x000000ff050b7290 */ /* 0x000fe4000fffe1ff */
[----:B------:R-:W-:-:S03]  /*1630*/  USHF.R.U32.HI UR8, URZ, UR9, UR8 ;  /* 0x00000009ff087299 */ /* 0x000fc60008011608 */
[----:B------:R-:W-:Y:S01]  /*1640*/  @!UP0 UMOV UR7, UR13 ;  /* 0x0000000d00078c82 */ /* 0x000fe20008000000 */
[----:B------:R-:W-:Y:S02]  /*1650*/  UIMAD UR24, UR14, UR10, UR24 ;  /* 0x0000000a0e1872a4 */ /* 0x000fe4000f8e0218 */
[----:B------:R-:W-:Y:S02]  /*1660*/  USEL UR8, UR4, UR8, !UP2 ;  /* 0x0000000804087287 */ /* 0x000fe4000d000000 */
[----:B------:R-:W-:Y:S02]  /*1670*/  @!UP0 USHF.R.U32.HI UR7, URZ, UR9, UR7 ;  /* 0x00000009ff078299 */ /* 0x000fe40008011607 */
[----:B------:R-:W-:Y:S02]  /*1680*/  UIADD3 UR9, UPT, UPT, -UR8, URZ, URZ ;  /* 0x000000ff08097290 */ /* 0x000fe4000fffe1ff */
[----:B------:R-:W-:Y:S02]  /*1690*/  @!UP0 USEL UR7, UR5, UR7, !UP2 ;  /* 0x0000000705078287 */ /* 0x000fe4000d000000 */
[----:B------:R-:W-:-:S02]  /*16a0*/  UIMAD UR9, UR21, UR9, UR4 ;  /* 0x00000009150972a4 */ /* 0x000fc4000f8e0204 */
[----:B------:R-:W-:Y:S02]  /*16b0*/  @!UP0 UIADD3 UR8, UPT, UPT, UR8, -UR7, URZ ;  /* 0x8000000708088290 */ /* 0x000fe4000fffe0ff */
[----:B------:R-:W-:Y:S02]  /*16c0*/  @!UP0 UIMAD UR6, UR9, UR6, UR7 ;  /* 0x00000006090682a4 */ /* 0x000fe4000f8e0207 */
[----:B------:R-:W-:Y:S02]  /*16d0*/  @!UP0 UIMAD UR4, UR8, UR21, UR5 ;  /* 0x00000015080482a4 */ /* 0x000fe4000f8e0205 */
[----:B------:R-:W-:Y:S02]  /*16e0*/  UIMAD UR20, UR28, UR11, UR20 ;  /* 0x0000000b1c1472a4 */ /* 0x000fe4000f8e0214 */
[----:B------:R-:W-:Y:S01]  /*16f0*/  UIMAD UR24, UR4, UR14, UR24 ;  /* 0x0000000e041872a4 */ /* 0x000fe2000f8e0218 */
[----:B------:R-:W-:Y:S02]  /*1700*/  @!UP0 UMOV UR5, UR6 ;  /* 0x0000000600058c82 */ /* 0x000fe40008000000 */
[----:B------:R-:W-:-:S12]  /*1710*/  UIMAD UR20, UR5, UR28, UR20 ;  /* 0x0000001c051472a4 */ /* 0x000fd8000f8e0214 */
.L_x_19:
[----:B------:R-:W-:Y:S02]  /*1720*/  UISETP.NE.AND UP1, UPT, UR29, 0x1, UPT ;  /* 0x000000011d00788c */ /* 0x000fe4000bf25270 */
[----:B------:R-:W-:Y:S02]  /*1730*/  ULOP3.LUT UR21, UR26, 0xffff, URZ, 0xc0, !UPT ;  /* 0x0000ffff1a157892 */ /* 0x000fe4000f8ec0ff */
[----:B------:R-:W-:Y:S02]  /*1740*/  UISETP.NE.AND UP0, UPT, UR25, 0x2, UPT ;  /* 0x000000021900788c */ /* 0x000fe4000bf05270 */
[----:B------:R-:W-:Y:S02]  /*1750*/  ULOP3.LUT UR22, UR27, 0x800, URZ, 0xc0, !UPT ;  /* 0x000008001b167892 */ /* 0x000fe4000f8ec0ff */
[----:B------:R-:W-:Y:S02]  /*1760*/  ULOP3.LUT UR44, UR44, 0x40, URZ, 0xc0, !UPT ;  /* 0x000000402c2c7892 */ /* 0x000fe4000f8ec0ff */
[----:B------:R-:W-:Y:S01]  /*1770*/  USHF.L.U32 UR21, UR30, UR21, URZ ;  /* 0x000000151e157299 */ /* 0x000fe200080006ff */
[----:B------:R-:W-:Y:S11]  /*1780*/  BRA.U UP1, `(.L_x_20) ;  /* 0x0000000101447547 */ /* 0x000ff6000b800000 */
[----:B------:R-:W1:Y:S01]  /*1790*/  LDCU.128 UR8, c[0x0][0xb10] ;  /* 0x00016200ff0877ac */ /* 0x000e620008000c00 */
[----:B------:R-:W2:Y:S01]  /*17a0*/  LDCU UR12, c[0x0][0xb0c] ;  /* 0x00016180ff0c77ac */ /* 0x000ea20008000800 */
[----:B------:R-:W3:Y:S01]  /*17b0*/  LDCU UR13, c[0x0][0xb20] ;  /* 0x00016400ff0d77ac */ /* 0x000ee20008000800 */
[----:B-1----:R-:W-:Y:S02]  /*17c0*/  UIMAD.WIDE.U32 UR6, UR20, UR8, URZ ;  /* 0x00000008140672a5 */ /* 0x002fe4000f8e00ff */
[----:B------:R-:W-:Y:S02]  /*17d0*/  UIMAD.WIDE.U32 UR4, UR24, UR11, URZ ;  /* 0x0000000b180472a5 */ /* 0x000fe4000f8e00ff */
[----:B--2---:R-:W-:Y:S02]  /*17e0*/  UISETP.NE.AND UP2, UPT, UR12, 0x1, UPT ;  /* 0x000000010c00788c */ /* 0x004fe4000bf45270 */
[----:B------:R-:W-:Y:S01]  /*17f0*/  UISETP.NE.AND UP1, UPT, UR10, 0x1, UPT ;  /* 0x000000010a00788c */ /* 0x000fe2000bf25270 */
[----:B------:R-:W-:-:S02]  /*1800*/  UMOV UR6, UR7 ;  /* 0x0000000700067c82 */ /* 0x000fc40008000000 */
[----:B------:R-:W-:Y:S01]  /*1810*/  UMOV UR4, UR5 ;  /* 0x0000000500047c82 */ /* 0x000fe20008000000 */
[----:B------:R-:W-:Y:S02]  /*1820*/  USHF.R.U32.HI UR6, URZ, UR9, UR6 ;  /* 0x00000009ff067299 */ /* 0x000fe40008011606 */
[----:B---3--:R-:W-:Y:S02]  /*1830*/  USHF.R.U32.HI UR4, URZ, UR13, UR4 ;  /* 0x0000000dff047299 */ /* 0x008fe40008011604 */
[----:B------:R-:W-:Y:S02]  /*1840*/  USEL UR5, UR20, UR6, !UP2 ;  /* 0x0000000614057287 */ /* 0x000fe4000d000000 */
[----:B------:R-:W-:-:S04]  /*1850*/  USEL UR4, UR24, UR4, !UP1 ;  /* 0x0000000418047287 */ /* 0x000fc8000c800000 */
[----:B------:R-:W-:Y:S02]  /*1860*/  UIADD3 UR6, UPT, UPT, UR5, -UR4, URZ ;  /* 0x8000000405067290 */ /* 0x000fe4000fffe0ff */
[----:B------:R-:W-:Y:S02]  /*1870*/  UIADD3 UR4, UPT, UPT, -UR5, UR4, URZ ;  /* 0x0000000405047290 */ /* 0x000fe4000fffe1ff */
[----:B------:R-:W-:Y:S02]  /*1880*/  UIMAD UR24, UR6, UR10, UR24 ;  /* 0x0000000a061872a4 */ /* 0x000fe4000f8e0218 */
[----:B------:R-:W-:-:S12]  /*1890*/  UIMAD UR20, UR4, UR12, UR20 ;  /* 0x0000000c041472a4 */ /* 0x000fd8000f8e0214 */
.L_x_20:
[----:B------:R-:W-:Y:S05]  /*18a0*/  BRA.U !UP5, `(.L_x_21) ;  /* 0x000000010d0c7547 */ /* 0x000fea000b800000 */
[----:B------:R-:W-:Y:S01]  /*18b0*/  UCGABAR_WAIT ;  /* 0x0000000000007dc7 */ /* 0x000fe20008000000 */
[----:B------:R-:W-:Y:S01]  /*18c0*/  CCTL.IVALL ;  /* 0x00000000ff00798f */ /* 0x000fe20002000000 */
[----:B------:R-:W-:Y:S05]  /*18d0*/  BRA `(.L_x_22) ;  /* 0x0000000000047947 */ /* 0x000fea0003800000 */
.L_x_21:
[----:B------:R-:W-:Y:S06]  /*18e0*/  BAR.SYNC.DEFER_BLOCKING 0x0 ;  /* 0x0000000000007b1d */ /* 0x000fec0000010000 */
.L_x_22:
[----:B------:R-:W-:Y:S05]  /*18f0*/  BRA.U UP0, `(.L_x_23) ;  /* 0x0000001900207547 */ /* 0x000fea000b800000 */
[----:B------:R-:W1:Y:S01]  /*1900*/  LDCU UR6, c[0x0][0x38c] ;  /* 0x00007180ff0677ac */ /* 0x000e620008000800 */
[----:B------:R-:W-:Y:S01]  /*1910*/  PLOP3.LUT P1, PT, PT, PT, UP3, 0x80, 0x8 ;  /* 0x000000000008781c */ /* 0x000fe20003f2f038 */
[----:B------:R-:W-:Y:S01]  /*1920*/  IMAD.MOV.U32 R12, RZ, RZ, 0x1 ;  /* 0x00000001ff0c7424 */ /* 0x000fe200078e00ff */
[----:B------:R-:W-:Y:S02]  /*1930*/  ISETP.NE.AND P2, PT, R0, RZ, P3 ;  /* 0x000000ff0000720c */ /* 0x000fe40001f45270 */
[----:B------:R-:W-:Y:S02]  /*1940*/  CS2R R10, SRZ ;  /* 0x00000000000a7805 */ /* 0x000fe4000001ff00 */
[----:B------:R-:W-:Y:S01]  /*1950*/  PLOP3.LUT P1, PT, P1, PT, PT, 0x8, 0x80 ;  /* 0x000000000080781c */ /* 0x000fe20000f2e170 */
[----:B------:R-:W-:Y:S01]  /*1960*/  IMAD.MOV.U32 R9, RZ, RZ, RZ ;  /* 0x000000ffff097224 */ /* 0x000fe200078e00ff */
[----:B------:R-:W2:Y:S01]  /*1970*/  LDCU UR38, c[0x0][0x370] ;  /* 0x00006e00ff2677ac */ /* 0x000ea20008000800 */
[----:B------:R-:W-:Y:S01]  /*1980*/  IMAD.MOV.U32 R8, RZ, RZ, 0x1 ;  /* 0x00000001ff087424 */ /* 0x000fe200078e00ff */
[----:B------:R-:W3:Y:S01]  /*1990*/  LDCU.64 UR26, c[0x0][0x348] ;  /* 0x00006900ff1a77ac */ /* 0x000ee20008000a00 */
[----:B------:R-:W-:Y:S01]  /*19a0*/  ULEA.HI UR42, UR22, UR44, URZ, 0x1a ;  /* 0x0000002c162a7291 */ /* 0x000fe2000f8fd0ff */
[----:B------:R-:W4:Y:S01]  /*19b0*/  LDCU UR37, c[0x0][0x374] ;  /* 0x00006e80ff2577ac */ /* 0x000f220008000800 */
[----:B-1----:R-:W-:-:S02]  /*19c0*/  UIADD3 UR5, UPT, UPT, UR6, 0x3f, URZ ;  /* 0x0000003f06057890 */ /* 0x002fc4000fffe0ff */
[----:B------:R-:W-:Y:S02]  /*19d0*/  UIADD3 UR48, UPT, UPT, UR6, 0x7e, URZ ;  /* 0x0000007e06307890 */ /* 0x000fe4000fffe0ff */
[----:B------:R-:W-:Y:S01]  /*19e0*/  USHF.R.S32.HI UR4, URZ, 0x1f, UR5 ;  /* 0x0000001fff047899 */ /* 0x000fe20008011405 */
[----:B------:R-:W-:-:S03]  /*19f0*/  UMOV UR7, URZ ;  /* 0x000000ff00077c82 */ /* 0x000fc60008000000 */
[----:B------:R-:W-:Y:S02]  /*1a00*/  ULEA.HI UR4, UR4, UR5, URZ, 0x6 ;  /* 0x0000000504047291 */ /* 0x000fe4000f8f30ff */
[----:B------:R-:W-:Y:S02]  /*1a10*/  UIADD3 UR5, UPT, UPT, UR6, -0x1, URZ ;  /* 0xffffffff06057890 */ /* 0x000fe4000fffe0ff */
[----:B------:R-:W-:Y:S02]  /*1a20*/  USHF.R.S32.HI UR40, URZ, 0x6, UR4 ;  /* 0x00000006ff287899 */ /* 0x000fe40008011404 */
[----:B------:R-:W-:Y:S02]  /*1a30*/  UISETP.GE.U32.AND UP1, UPT, UR5, -0x7f, UPT ;  /* 0xffffff810500788c */ /* 0x000fe4000bf26070 */
[----:B------:R-:W-:-:S04]  /*1a40*/  UISETP.LT.U32.AND UP0, UPT, UR40, 0xd, UPT ;  /* 0x0000000d2800788c */ /* 0x000fc8000bf01070 */
[----:B------:R-:W-:Y:S02]  /*1a50*/  USEL UR39, UR40, 0xd, UP0 ;  /* 0x0000000d28277887 */ /* 0x000fe40008000000 */
[----:B------:R-:W-:Y:S02]  /*1a60*/  UISETP.NE.AND UP0, UPT, UR25, URZ, UPT ;  /* 0x000000ff1900728c */ /* 0x000fe4000bf05270 */
[----:B------:R-:W-:Y:S02]  /*1a70*/  UIADD3 UR4, UPT, UPT, UR39, -0x1, URZ ;  /* 0xffffffff27047890 */ /* 0x000fe4000fffe0ff */
[----:B------:R-:W-:Y:S02]  /*1a80*/  @UP1 UIADD3 UR4, UPT, UPT, UR39, URZ, URZ ;  /* 0x000000ff27041290 */ /* 0x000fe4000fffe0ff */
[----:B------:R-:W-:Y:S02]  /*1a90*/  USEL UR23, UR46, 0x2, UP0 ;  /* 0x000000022e177887 */ /* 0x000fe40008000000 */
[----:B------:R-:W-:-:S02]  /*1aa0*/  UIADD3 UR43, UPT, UPT, UR40, -UR39, URZ ;  /* 0x80000027282b7290 */ /* 0x000fc4000fffe0ff */
[----:B------:R-:W-:Y:S02]  /*1ab0*/  UIADD3 UR25, UPT, UPT, UR4, 0x1, URZ ;  /* 0x0000000104197890 */ /* 0x000fe4000fffe0ff */
[----:B--234-:R-:W-:-:S12]  /*1ac0*/  UIADD3 UR41, UPT, UPT, -UR4, URZ, URZ ;  /* 0x000000ff04297290 */ /* 0x01cfd8000fffe1ff */
.L_x_43:
[----:B------:R-:W-:Y:S01]  /*1ad0*/  UISETP.NE.AND UP0, UPT, UR47, URZ, UPT ;  /* 0x000000ff2f00728c */ /* 0x000fe2000bf05270 */
[----:B------:R-:W1:Y:S08]  /*1ae0*/  S2UR UR47, SR_CgaCtaId ;  /* 0x00000000002f79c3 */ /* 0x000e700000008800 */
[----:B------:R-:W-:Y:S05]  /*1af0*/  BRA.U UP0, `(.L_x_24) ;  /* 0x0000000100347547 */ /* 0x000fea000b800000 */
[----:B------:R-:W2:Y:S01]  /*1b00*/  S2R R0, SR_CgaCtaId ;  /* 0x0000000000007919 */ /* 0x000ea20000008800 */
[----:B------:R-:W-:-:S04]  /*1b10*/  MOV R2, 0x400 ;  /* 0x0000040000027802 */ /* 0x000fc80000000f00 */
[----:B--2---:R-:W-:Y:S02]  /*1b20*/  LEA R0, R0, R2, 0x18 ;  /* 0x0000000200007211 */ /* 0x004fe400078ec0ff */
[----:B------:R-:W-:-:S03]  /*1b30*/  SHF.L.U32 R2, R8, 0x1f, RZ ;  /* 0x0000001f08027819 */ /* 0x000fc600000006ff */
[----:B------:R-:W-:-:S04]  /*1b40*/  IMAD R0, R9, 0x8, R0 ;  /* 0x0000000809007824 */ /* 0x000fc800078e0200 */
[----:B------:R-:W2:Y:S02]  /*1b50*/  SYNCS.PHASECHK.TRANS64.TRYWAIT P0, [R0+URZ+0x190], R2 ;  /* 0x00019002000075a7 */ /* 0x000ea400080011ff */
[----:B--2---:R-:W-:Y:S05]  /*1b60*/  @!P0 BRA `(.L_x_25) ;  /* 0x0000007800348947 */ /* 0x004fea0003800000 */
.L_x_159:
[----:B------:R-:W-:Y:S01]  /*1b70*/  VIADD R9, R9, 0x1 ;  /* 0x0000000109097836 */ /* 0x000fe20000000000 */
[----:B------:R2:W-:Y:S04]  /*1b80*/  SYNCS.ARRIVE.TRANS64.A1T0 RZ, [R0+URZ+0x180], RZ ;  /* 0x000180ff00ff79a7 */ /* 0x0005e800081000ff */
[----:B------:R-:W-:-:S04]  /*1b90*/  ISETP.NE.AND P0, PT, R9, 0x2, PT ;  /* 0x000000020900780c */ /* 0x000fc80003f05270 */
[----:B------:R-:W-:Y:S02]  /*1ba0*/  SEL R9, R9, RZ, P0 ;  /* 0x000000ff09097207 */ /* 0x000fe40000000000 */
[----:B--2---:R-:W-:-:S04]  /*1bb0*/  SEL R0, RZ, 0x1, P0 ;  /* 0x00000001ff007807 */ /* 0x004fc80000000000 */
[----:B------:R-:W-:-:S07]  /*1bc0*/  LOP3.LUT R8, R8, R0, RZ, 0x3c, !PT ;  /* 0x0000000008087212 */ /* 0x000fce00078e3cff */
.L_x_24:
[----:B------:R-:W-:Y:S01]  /*1bd0*/  UMOV UR6, 0x400 ;  /* 0x0000040000067882 */ /* 0x000fe20000000000 */
[----:B------:R-:W-:Y:S01]  /*1be0*/  SHF.L.U32 R0, R12, 0x1f, RZ ;  /* 0x0000001f0c007819 */ /* 0x000fe200000006ff */
[----:B-1----:R-:W-:Y:S02]  /*1bf0*/  ULEA UR6, UR47, UR6, 0x18 ;  /* 0x000000062f067291 */ /* 0x002fe4000f8ec0ff */
[----:B------:R-:W-:Y:S02]  /*1c00*/  UISETP.GE.U32.AND UP0, UPT, UR48, 0x7f, UPT ;  /* 0x0000007f3000788c */ /* 0x000fe4000bf06070 */
[----:B------:R-:W-:Y:S02]  /*1c10*/  ULEA UR4, UR7, UR6, 0x3 ;  /* 0x0000000607047291 */ /* 0x000fe4000f8e18ff */
[----:B------:R-:W-:Y:S01]  /*1c20*/  ULEA UR11, UR24, UR44, 0x7 ;  /* 0x0000002c180b7291 */ /* 0x000fe2000f8e38ff */
[----:B------:R-:W-:-:S06]  /*1c30*/  UMOV UR13, URZ ;  /* 0x000000ff000d7c82 */ /* 0x000fcc0008000000 */
[----:B------:R1:W2:Y:S01]  /*1c40*/  SYNCS.PHASECHK.TRANS64.TRYWAIT P0, [UR4+0x68], R0 ;  /* 0x00006800ff0075a7 */ /* 0x0002a20008001104 */
[----:B------:R-:W-:-:S04]  /*1c50*/  ULEA.HI UR4, UR20, UR20, URZ, 0x1 ;  /* 0x0000001414047291 */ /* 0x000fc8000f8f08ff */
[----:B------:R-:W-:-:S04]  /*1c60*/  USHF.L.U32 UR4, UR4, 0x6, URZ ;  /* 0x0000000604047899 */ /* 0x000fc800080006ff */
[----:B------:R-:W-:-:S04]  /*1c70*/  ULOP3.LUT UR35, UR4, 0xffffff80, URZ, 0xc0, !UPT ;  /* 0xffffff8004237892 */ /* 0x000fc8000f8ec0ff */
[----:B------:R-:W-:Y:S01]  /*1c80*/  UIADD3 UR35, UPT, UPT, UR42, UR35, URZ ;  /* 0x000000232a237290 */ /* 0x000fe2000fffe0ff */
[----:B------:R-:W-:Y:S11]  /*1c90*/  BRA.U !UP0, `(.L_x_26) ;  /* 0x0000000108c47547 */ /* 0x000ff6000b800000 */
[----:B------:R-:W-:Y:S01]  /*1ca0*/  UMOV UR16, UR41 ;  /* 0x0000002900107c82 */ /* 0x000fe20008000000 */
[----:B------:R-:W-:Y:S01]  /*1cb0*/  UMOV UR4, UR7 ;  /* 0x0000000700047c82 */ /* 0x000fe20008000000 */
[----:B------:R-:W-:-:S05]  /*1cc0*/  UMOV UR34, URZ ;  /* 0x000000ff00227c82 */ /* 0x000fca0008000000 */
.L_x_32:
[----:B------:R-:W-:Y:S01]  /*1cd0*/  ULEA UR33, UR4, UR6, 0x3 ;  /* 0x0000000604217291 */ /* 0x000fe2000f8e18ff */
[----:B------:R-:W-:Y:S01]  /*1ce0*/  @P3 MOV R2, 0x8000 ;  /* 0x0000800000023802 */ /* 0x000fe20000000f00 */
[----:B--234-:R-:W-:Y:S10]  /*1cf0*/  @P0 BRA `(.L_x_27) ;  /* 0x00000000000c0947 */ /* 0x01cff40003800000 */
[----:B------:R-:W-:-:S04]  /*1d00*/  SHF.L.U32 R3, R12, 0x1f, RZ ;  /* 0x0000001f0c037819 */ /* 0x000fc800000006ff */
[----:B------:R-:W2:Y:S02]  /*1d10*/  SYNCS.PHASECHK.TRANS64.TRYWAIT P0, [UR33+0x68], R3 ;  /* 0x00006803ff0075a7 */ /* 0x000ea40008001121 */
[----:B--2---:R-:W-:Y:S05]  /*1d20*/  @!P0 BRA `(.L_x_28) ;  /* 0x0000007400d88947 */ /* 0x004fea0003800000 */
.L_x_27:
[----:B------:R2:W-:Y:S01]  /*1d30*/  @P3 SYNCS.ARRIVE.TRANS64 RZ, [UR33], R2 ;  /* 0x00000002ffff39a7 */ /* 0x0005e20008000021 */
[----:B------:R-:W-:Y:S02]  /*1d40*/  ULOP3.LUT UR5, UR23, 0x2, URZ, 0xfc, !UPT ;  /* 0x0000000217057892 */ /* 0x000fe4000f8efcff */
[----:B------:R-:W-:Y:S02]  /*1d50*/  UIADD3 UR16, UPT, UPT, UR16, 0x1, URZ ;  /* 0x0000000110107890 */ /* 0x000fe4000fffe0ff */
[----:B------:R-:W-:Y:S02]  /*1d60*/  UISETP.NE.AND UP0, UPT, UR5, 0x2, UPT ;  /* 0x000000020500788c */ /* 0x000fe4000bf05270 */
[----:B------:R-:W-:-:S07]  /*1d70*/  UISETP.NE.AND UP2, UPT, UR16, 0x1, UPT ;  /* 0x000000011000788c */ /* 0x000fce000bf45270 */
[----:B------:R-:W-:Y:S05]  /*1d80*/  BRA.U UP0, `(.L_x_29) ;  /* 0x0000000100047547 */ /* 0x000fea000b800000 */
[----:B------:R-:W-:Y:S05]  /*1d90*/  BPT.TRAP 0x1 ;  /* 0x000000040000795c */ /* 0x000fea0000300000 */
.L_x_29:
[----:B------:R-:W-:Y:S04]  /*1da0*/  BSSY.RECONVERGENT B0, `(.L_x_30) ;  /* 0x0000003000007945 */ /* 0x000fe80003800200 */
[----:B------:R-:W-:Y:S05]  /*1db0*/  @!P2 BRA `(.L_x_31) ;  /* 0x000000000004a947 */ /* 0x000fea0003800000 */
[----:B------:R-:W-:Y:S05]  /*1dc0*/  BPT.TRAP 0x1 ;  /* 0x000000040000795c */ /* 0x000fea0000300000 */
.L_x_31:
[----:B------:R-:W-:Y:S05]  /*1dd0*/  BSYNC.RECONVERGENT B0 ;  /* 0x0000000000007941 */ /* 0x000fea0003800200 */
.L_x_30:
[----:B------:R-:W-:Y:S02]  /*1de0*/  UIADD3 UR5, UPT, UPT, UR4, 0x1, URZ ;  /* 0x0000000104057890 */ /* 0x000fe4000fffe0ff */
[----:B------:R-:W-:Y:S02]  /*1df0*/  UIADD3 UR14, UP1, UPT, UR26, 0x80, URZ ;  /* 0x000000801a0e7890 */ /* 0x000fe4000ff3e0ff */
[----:B------:R-:W-:Y:S02]  /*1e00*/  UISETP.NE.AND UP0, UPT, UR5, 0xd, UPT ;  /* 0x0000000d0500788c */ /* 0x000fe4000bf05270 */
[----:B------:R-:W-:Y:S02]  /*1e10*/  ULOP3.LUT UR33, UR33, 0xfefffff8, URZ, 0xc0, !UPT ;  /* 0xfefffff821217892 */ /* 0x000fe4000f8ec0ff */
[----:B------:R-:W-:Y:S02]  /*1e20*/  USEL UR8, URZ, 0x1, UP0 ;  /* 0x00000001ff087887 */ /* 0x000fe40008000000 */
[----:B------:R-:W-:-:S02]  /*1e30*/  USEL UR7, UR5, URZ, UP0 ;  /* 0x000000ff05077287 */ /* 0x000fc40008000000 */
[----:B------:R-:W-:Y:S02]  /*1e40*/  UIADD3.X UR15, UPT, UPT, URZ, UR27, URZ, UP1, !UPT ;  /* 0x0000001bff0f7290 */ /* 0x000fe40008ffe4ff */
[----:B------:R-:W-:Y:S01]  /*1e50*/  ULEA UR5, UR7, UR6, 0x3 ;  /* 0x0000000607057291 */ /* 0x000fe2000f8e18ff */
[----:B------:R-:W-:Y:S01]  /*1e60*/  LOP3.LUT R12, R12, UR8, RZ, 0x3c, !PT ;  /* 0x000000080c0c7c12 */ /* 0x000fe2000f8e3cff */
[----:B------:R-:W-:Y:S02]  /*1e70*/  USHF.L.U32 UR8, UR4, 0xd, URZ ;  /* 0x0000000d04087899 */ /* 0x000fe400080006ff */
[----:B------:R-:W-:Y:S01]  /*1e80*/  UIADD3 UR4, UP0, UPT, UR26, 0x180, URZ ;  /* 0x000001801a047890 */ /* 0x000fe2000ff1e0ff */
[----:B-1----:R-:W-:Y:S01]  /*1e90*/  SHF.L.U32 R0, R12, 0x1f, RZ ;  /* 0x0000001f0c007819 */ /* 0x002fe200000006ff */
[----:B------:R-:W-:Y:S02]  /*1ea0*/  ULEA UR32, UR22, UR8, 0x1 ;  /* 0x0000000816207291 */ /* 0x000fe4000f8e08ff */
[----:B------:R-:W-:Y:S01]  /*1eb0*/  UPRMT UR13, URZ, 0x5410, UR21 ;  /* 0x00005410ff0d7896 */ /* 0x000fe20008000015 */
[----:B------:R3:W4:Y:S01]  /*1ec0*/  SYNCS.PHASECHK.TRANS64.TRYWAIT P0, [UR5+0x68], R0 ;  /* 0x00006800ff0075a7 */ /* 0x0007220008001105 */
[----:B------:R-:W-:-:S02]  /*1ed0*/  UIADD3 UR32, UPT, UPT, UR6, 0x4300, UR32 ;  /* 0x0000430006207890 */ /* 0x000fc4000fffe020 */
[----:B------:R-:W-:Y:S02]  /*1ee0*/  UIADD3 UR8, UPT, UPT, UR6, 0x1e300, UR8 ;  /* 0x0001e30006087890 */ /* 0x000fe4000fffe008 */
[----:B------:R-:W-:Y:S01]  /*1ef0*/  UIADD3.X UR5, UPT, UPT, URZ, UR27, URZ, UP0, !UPT ;  /* 0x0000001bff057290 */ /* 0x000fe200087fe4ff */
[----:B------:R-:W-:Y:S01]  /*1f00*/  UMOV UR18, 0x0 ;  /* 0x0000000000127882 */ /* 0x000fe20000000000 */
[----:B------:R-:W-:Y:S01]  /*1f10*/  UMOV UR19, 0x10000000 ;  /* 0x1000000000137882 */ /* 0x000fe20000000000 */
[----:B------:R-:W-:Y:S01]  /*1f20*/  UMOV UR10, UR34 ;  /* 0x00000022000a7c82 */ /* 0x000fe20008000000 */
[----:B------:R-:W-:Y:S01]  /*1f30*/  UMOV UR12, UR36 ;  /* 0x00000024000c7c82 */ /* 0x000fe20008000000 */
[----:B------:R-:W-:Y:S01]  /*1f40*/  UMOV UR9, UR33 ;  /* 0x0000002100097c82 */ /* 0x000fe20008000000 */
[----:B------:R1:W-:Y:S03]  /*1f50*/  UTMALDG.3D.MULTICAST.2CTA [UR32], [UR14], UR13, desc[UR18] ;  /* 0x000012200e0073b4 */ /* 0x0003e6000821180d */
[----:B------:R2:W-:Y:S01]  /*1f60*/  UTMALDG.3D.2CTA [UR8], [UR4], desc[UR18] ;  /* 0x00001208040075b4 */ /* 0x0005e20008211000 */
[----:B-1----:R-:W-:Y:S01]  /*1f70*/  UIADD3 UR34, UPT, UPT, UR34, 0x40, URZ ;  /* 0x0000004022227890 */ /* 0x002fe2000fffe0ff */
[----:B------:R-:W-:Y:S01]  /*1f80*/  UMOV UR13, UR25 ;  /* 0x00000019000d7c82 */ /* 0x000fe20008000000 */
[----:B--2---:R-:W-:Y:S01]  /*1f90*/  UMOV UR4, UR7 ;  /* 0x0000000700047c82 */ /* 0x004fe20008000000 */
[----:B------:R-:W-:Y:S09]  /*1fa0*/  BRA.U UP2, `(.L_x_32) ;  /* 0xfffffffd02487547 */ /* 0x000ff2000b83ffff */
.L_x_26:
[----:B------:R-:W-:Y:S01]  /*1fb0*/  ULEA UR4, UR7, UR6, 0x3 ;  /* 0x0000000607047291 */ /* 0x000fe2000f8e18ff */
[----:B-1-3--:R-:W-:Y:S01]  /*1fc0*/  SHF.L.U32 R0, R12, 0x1f, RZ ;  /* 0x0000001f0c007819 */ /* 0x00afe200000006ff */
[----:B------:R-:W-:Y:S01]  /*1fd0*/  @!P1 SYNCS.ARRIVE.TRANS64.A1T0 RZ, [UR6+0x118], RZ ;  /* 0x000118ffffff99a7 */ /* 0x000fe20008100006 */
[----:B------:R-:W-:-:S06]  /*1fe0*/  UISETP.GT.AND UP0, UPT, UR40, UR39, UPT ;  /* 0x000000272800728c */ /* 0x000fcc000bf04270 */
[----:B--2-4-:R1:W2:Y:S03]  /*1ff0*/  SYNCS.PHASECHK.TRANS64.TRYWAIT P0, [UR4+0x68], R0 ;  /* 0x00006800ff0075a7 */ /* 0x0142a60008001104 */
[----:B------:R-:W-:Y:S05]  /*2000*/  BRA.U !UP0, `(.L_x_33) ;  /* 0x0000000108c47547 */ /* 0x000fea000b800000 */
[----:B------:R-:W-:Y:S01]  /*2010*/  UIADD3 UR24, UPT, UPT, UR43, UR13, URZ ;  /* 0x0000000d2b187290 */ /* 0x000fe2000fffe0ff */
[----:B------:R-:W-:-:S11]  /*2020*/  UMOV UR4, UR7 ;  /* 0x0000000700047c82 */ /* 0x000fd60008000000 */
.L_x_39:
[----:B------:R-:W-:Y:S01]  /*2030*/  ULEA UR17, UR4, UR6, 0x3 ;  /* 0x0000000604117291 */ /* 0x000fe2000f8e18ff */
[----:B--2---:R-:W-:Y:S01]  /*2040*/  @P3 MOV R2, 0x8000 ;  /* 0x0000800000023802 */ /* 0x004fe20000000f00 */
[----:B--2-4-:R-:W-:Y:S10]  /*2050*/  @P0 BRA `(.L_x_34) ;  /* 0x00000000000c0947 */ /* 0x014ff40003800000 */
[----:B------:R-:W-:-:S04]  /*2060*/  SHF.L.U32 R3, R12, 0x1f, RZ ;  /* 0x0000001f0c037819 */ /* 0x000fc800000006ff */
[----:B------:R-:W2:Y:S02]  /*2070*/  SYNCS.PHASECHK.TRANS64.TRYWAIT P0, [UR17+0x68], R3 ;  /* 0x00006803ff0075a7 */ /* 0x000ea40008001111 */
[----:B--2---:R-:W-:Y:S05]  /*2080*/  @!P0 BRA `(.L_x_35) ;  /* 0x0000007400188947 */ /* 0x004fea0003800000 */
.L_x_34:
[----:B------:R2:W-:Y:S01]  /*2090*/  @P3 SYNCS.ARRIVE.TRANS64 RZ, [UR17], R2 ;  /* 0x00000002ffff39a7 */ /* 0x0005e20008000011 */
[----:B------:R-:W-:-:S04]  /*20a0*/  ULOP3.LUT UR5, UR23, 0x2, URZ, 0xfc, !UPT ;  /* 0x0000000217057892 */ /* 0x000fc8000f8efcff */
[----:B------:R-:W-:-:S09]  /*20b0*/  UISETP.NE.AND UP0, UPT, UR5, 0x2, UPT ;  /* 0x000000020500788c */ /* 0x000fd2000bf05270 */
[----:B------:R-:W-:Y:S05]  /*20c0*/  BRA.U UP0, `(.L_x_36) ;  /* 0x0000000100047547 */ /* 0x000fea000b800000 */
[----:B------:R-:W-:Y:S05]  /*20d0*/  BPT.TRAP 0x1 ;  /* 0x000000040000795c */ /* 0x000fea0000300000 */
.L_x_36:
[----:B------:R-:W-:Y:S04]  /*20e0*/  BSSY.RECONVERGENT B0, `(.L_x_37) ;  /* 0x0000003000007945 */ /* 0x000fe80003800200 */
[----:B------:R-:W-:Y:S05]  /*20f0*/  @!P2 BRA `(.L_x_38) ;  /* 0x000000000004a947 */ /* 0x000fea0003800000 */
[----:B------:R-:W-:Y:S05]  /*2100*/  BPT.TRAP 0x1 ;  /* 0x000000040000795c */ /* 0x000fea0000300000 */
.L_x_38:
[----:B------:R-:W-:Y:S05]  /*2110*/  BSYNC.RECONVERGENT B0 ;  /* 0x0000000000007941 */ /* 0x000fea0003800200 */
.L_x_37:
[----:B------:R-:W-:Y:S02]  /*2120*/  UIADD3 UR5, UPT, UPT, UR4, 0x1, URZ ;  /* 0x0000000104057890 */ /* 0x000fe4000fffe0ff */
[----:B------:R-:W-:Y:S02]  /*2130*/  USHF.L.U32 UR18, UR13, 0x6, URZ ;  /* 0x000000060d127899 */ /* 0x000fe400080006ff */
[----:B------:R-:W-:Y:S02]  /*2140*/  UISETP.NE.AND UP0, UPT, UR5, 0xd, UPT ;  /* 0x0000000d0500788c */ /* 0x000fe4000bf05270 */
[----:B------:R-:W-:Y:S02]  /*2150*/  ULOP3.LUT UR17, UR17, 0xfefffff8, URZ, 0xc0, !UPT ;  /* 0xfefffff811117892 */ /* 0x000fe4000f8ec0ff */
[----:B------:R-:W-:Y:S02]  /*2160*/  USEL UR8, URZ, 0x1, UP0 ;  /* 0x00000001ff087887 */ /* 0x000fe40008000000 */
[----:B------:R-:W-:-:S02]  /*2170*/  USEL UR7, UR5, URZ, UP0 ;  /* 0x000000ff05077287 */ /* 0x000fc40008000000 */
[----:B------:R-:W-:Y:S02]  /*2180*/  UIADD3 UR14, UP0, UPT, UR26, 0x180, URZ ;  /* 0x000001801a0e7890 */ /* 0x000fe4000ff1e0ff */
        /* <DEDUP_REMOVED lines=9> */
[----:B------:R-:W-:Y:S02]  /*2220*/  UIADD3.X UR5, UPT, UPT, URZ, UR27, URZ, UP1, !UPT ;  /* 0x0000001bff057290 */ /* 0x000fe40008ffe4ff */
[----:B------:R-:W-:Y:S02]  /*2230*/  UIADD3 UR8, UPT, UPT, UR6, 0x1e300, UR8 ;  /* 0x0001e30006087890 */ /* 0x000fe4000fffe008 */
[----:B------:R-:W-:Y:S01]  /*2240*/  UIADD3.X UR15, UPT, UPT, URZ, UR27, URZ, UP0, !UPT ;  /* 0x0000001bff0f7290 */ /* 0x000fe200087fe4ff */
[----:B------:R-:W-:Y:S01]  /*2250*/  UMOV UR28, 0x0 ;  /* 0x00000000001c7882 */ /* 0x000fe20000000000 */
[----:B------:R-:W-:Y:S01]  /*2260*/  UMOV UR29, 0x10000000 ;  /* 0x10000000001d7882 */ /* 0x000fe20000000000 */
[----:B------:R-:W-:Y:S01]  /*2270*/  UMOV UR19, UR35 ;  /* 0x0000002300137c82 */ /* 0x000fe20008000000 */
[----:B------:R-:W-:Y:S01]  /*2280*/  UMOV UR20, UR36 ;  /* 0x0000002400147c82 */ /* 0x000fe20008000000 */
[----:B------:R-:W-:Y:S01]  /*2290*/  UMOV UR12, UR36 ;  /* 0x00000024000c7c82 */ /* 0x000fe20008000000 */
[----:B------:R1:W-:Y:S01]  /*22a0*/  UTMALDG.3D.MULTICAST.2CTA [UR16], [UR4], UR10, desc[UR28] ;  /* 0x00001c10040073b4 */ /* 0x0003e2000821180a */
[----:B------:R-:W-:Y:S01]  /*22b0*/  UMOV UR9, UR17 ;  /* 0x0000001100097c82 */ /* 0x000fe20008000000 */
[----:B------:R-:W-:-:S04]  /*22c0*/  UIADD3 UR13, UPT, UPT, UR13, 0x1, URZ ;  /* 0x000000010d0d7890 */ /* 0x000fc8000fffe0ff */
[----:B------:R-:W-:Y:S01]  /*22d0*/  UISETP.NE.AND UP0, UPT, UR13, UR24, UPT ;  /* 0x000000180d00728c */ /* 0x000fe2000bf05270 */
[----:B-1----:R-:W-:Y:S01]  /*22e0*/  UMOV UR10, UR18 ;  /* 0x00000012000a7c82 */ /* 0x002fe20008000000 */
[----:B------:R-:W-:Y:S01]  /*22f0*/  UMOV UR4, UR7 ;  /* 0x0000000700047c82 */ /* 0x000fe20008000000 */
[----:B------:R3:W-:Y:S06]  /*2300*/  UTMALDG.3D.2CTA [UR8], [UR14], desc[UR28] ;  /* 0x00001c080e0075b4 */ /* 0x0007ec0008211000 */
[----:B---3--:R-:W-:Y:S05]  /*2310*/  BRA.U UP0, `(.L_x_39) ;  /* 0xfffffffd00447547 */ /* 0x008fea000b83ffff */
.L_x_33:
[C---:B------:R-:W-:Y:S01]  /*2320*/  LEA R3, R11.reuse, UR6, 0x3 ;  /* 0x000000060b037c11 */ /* 0x040fe2000f8e18ff */
[----:B------:R-:W-:Y:S01]  /*2330*/  NOP ;  /* 0x0000000000007918 */ /* 0x000fe20000000000 */
[----:B-1----:R-:W-:Y:S02]  /*2340*/  SHF.L.U32 R0, R10, 0x1f, RZ ;  /* 0x0000001f0a007819 */ /* 0x002fe400000006ff */
[----:B------:R-:W-:Y:S02]  /*2350*/  LEA R4, R11, UR6, 0x4 ;  /* 0x000000060b047c11 */ /* 0x000fe4000f8e20ff */
[----:B--2-4-:R-:W1:Y:S02]  /*2360*/  SYNCS.PHASECHK.TRANS64.TRYWAIT P0, [R3+URZ+0x120], R0 ;  /* 0x00012000030075a7 */ /* 0x014e6400080011ff */
[----:B-1----:R-:W-:Y:S05]  /*2370*/  @!P0 BRA `(.L_x_40) ;  /* 0x0000007000748947 */ /* 0x002fea0003800000 */
.L_x_162:
[----:B------:R-:W2:Y:S01]  /*2380*/  LDS.128 R4, [R4+0x1b0] ;  /* 0x0001b00004047984 */ /* 0x000ea20000000c00 */
[----:B------:R-:W-:Y:S01]  /*2390*/  UISETP.GE.AND UP0, UPT, UR45, 0x1, UPT ;  /* 0x000000012d00788c */ /* 0x000fe2000bf06270 */
[----:B------:R-:W-:Y:S01]  /*23a0*/  @!PT LDS RZ, [RZ] ;  /* 0x00000000fffff984 */ /* 0x000fe20000000800 */
[----:B------:R-:W-:Y:S01]  /*23b0*/  @!PT LDS RZ, [RZ] ;  /* 0x00000000fffff984 */ /* 0x000fe20000000800 */
[----:B------:R-:W-:Y:S01]  /*23c0*/  @!PT LDS RZ, [RZ] ;  /* 0x00000000fffff984 */ /* 0x000fe20000000800 */
[----:B------:R-:W-:Y:S01]  /*23d0*/  @!PT LDS RZ, [RZ] ;  /* 0x00000000fffff984 */ /* 0x000fe20000000800 */
[----:B------:R3:W-:Y:S06]  /*23e0*/  MEMBAR.ALL.CTA ;  /* 0x0000000000007992 */ /* 0x0007ec0000008000 */
[----:B---3--:R-:W3:Y:S01]  /*23f0*/  FENCE.VIEW.ASYNC.S ;  /* 0x00000000000073c6 */ /* 0x008ee20000000000 */
[----:B--2---:R-:W-:-:S13]  /*2400*/  LOP3.LUT P0, RZ, R6, 0x1, RZ, 0xc0, !PT ;  /* 0x0000000106ff7812 */ /* 0x004fda000780c0ff */
[----:B---3--:R-:W-:Y:S01]  /*2410*/  VOTEU.ANY UP1, P0 ;  /* 0x0000000000ff7886 */ /* 0x008fe20000020100 */
[----:B------:R-:W-:-:S13]  /*2420*/  PLOP3.LUT P0, PT, PT, PT, UP1, 0x80, 0x8 ;  /* 0x000000000008781c */ /* 0x000fda0003f0f018 */
[----:B-1----:R-:W-:Y:S02]  /*2430*/  @P0 LOP3.LUT R0, R5, 0xffff, RZ, 0xc0, !PT ;  /* 0x0000ffff05000812 */ /* 0x002fe400078ec0ff */
[----:B------:R-:W-:Y:S02]  /*2440*/  @P0 MOV R2, R4 ;  /* 0x0000000400020202 */ /* 0x000fe40000000f00 */
[----:B------:R-:W-:Y:S01]  /*2450*/  @P0 R2UR UR5, R0 ;  /* 0x00000000000502ca */ /* 0x000fe200000e0000 */
[----:B------:R-:W-:Y:S01]  /*2460*/  VIADD R0, R3, 0x130 ;  /* 0x0000013003007836 */ /* 0x000fe20000000000 */
[----:B------:R-:W-:Y:S02]  /*2470*/  @P0 SHF.R.U32.HI R4, RZ, 0x10, R5 ;  /* 0x00000010ff040819 */ /* 0x000fe40000011605 */
[----:B------:R-:W-:Y:S02]  /*2480*/  @P0 R2UR UR8, R2 ;  /* 0x00000000020802ca */ /* 0x000fe400000e0000 */
[----:B------:R-:W-:-:S02]  /*2490*/  PRMT R0, RZ, 0x654, R0 ;  /* 0x00000654ff007816 */ /* 0x000fc40000000000 */
[----:B------:R-:W-:Y:S02]  /*24a0*/  @P0 R2UR UR4, R4 ;  /* 0x00000000040402ca */ /* 0x000fe400000e0000 */
[----:B------:R1:W-:Y:S03]  /*24b0*/  SYNCS.ARRIVE.TRANS64.RED.A1T0 RZ, [R0+URZ], RZ ;  /* 0x000000ff00ff79a7 */ /* 0x0003e600081004ff */
[----:B------:R-:W-:-:S04]  /*24c0*/  @UP1 UMOV UR30, UR5 ;  /* 0x00000005001e1c82 */ /* 0x000fc80008000000 */
[----:B------:R-:W-:-:S04]  /*24d0*/  @UP1 UMOV UR31, UR8 ;  /* 0x00000008001f1c82 */ /* 0x000fc80008000000 */
[----:B------:R-:W-:Y:S01]  /*24e0*/  @UP1 UMOV UR36, UR4 ;  /* 0x0000000400241c82 */ /* 0x000fe20008000000 */
[----:B------:R-:W-:Y:S05]  /*24f0*/  BRA.U !UP0, `(.L_x_41) ;  /* 0x0000000108d47547 */ /* 0x000fea000b800000 */
[----:B------:R-:W2:Y:S01]  /*2500*/  LDCU.128 UR12, c[0x0][0xb10] ;  /* 0x00016200ff0c77ac */ /* 0x000ea20008000c00 */
[----:B------:R-:W3:Y:S01]  /*2510*/  LDCU UR24, c[0x0][0xb20] ;  /* 0x00016400ff1877ac */ /* 0x000ee20008000800 */
[----:B------:R-:W4:Y:S01]  /*2520*/  LDCU UR20, c[0x0][0xb0c] ;  /* 0x00016180ff1477ac */ /* 0x000f220008000800 */
[----:B------:R-:W1:Y:S01]  /*2530*/  LDCU.64 UR10, c[0x0][0xb28] ;  /* 0x00016500ff0a77ac */ /* 0x000e620008000a00 */
[----:B------:R-:W-:Y:S02]  /*2540*/  UISETP.NE.AND UP3, UPT, UR45, 0x1, UPT ;  /* 0x000000012d00788c */ /* 0x000fe4000bf65270 */
[----:B--2---:R-:W-:Y:S02]  /*2550*/  UIMAD.WIDE.U32 UR8, UR37, UR15, URZ ;  /* 0x0000000f250872a5 */ /* 0x004fe4000f8e00ff */
[----:B------:R-:W-:Y:S02]  /*2560*/  UIMAD.WIDE.U32 UR4, UR38, UR12, URZ ;  /* 0x0000000c260472a5 */ /* 0x000fe4000f8e00ff */
[----:B------:R-:W-:-:S02]  /*2570*/  UISETP.NE.AND UP0, UPT, UR14, 0x1, UPT ;  /* 0x000000010e00788c */ /* 0x000fc4000bf05270 */
[----:B------:R-:W-:Y:S01]  /*2580*/  UIMAD.WIDE.U32 UR28, UR30, UR15, URZ ;  /* 0x0000000f1e1c72a5 */ /* 0x000fe2000f8e00ff */
[----:B------:R-:W-:Y:S02]  /*2590*/  UMOV UR8, UR9 ;  /* 0x0000000900087c82 */ /* 0x000fe40008000000 */
[----:B------:R-:W-:Y:S01]  /*25a0*/  UMOV UR4, UR5 ;  /* 0x0000000500047c82 */ /* 0x000fe20008000000 */
[----:B---3--:R-:W-:Y:S02]  /*25b0*/  USHF.R.U32.HI UR8, URZ, UR24, UR8 ;  /* 0x00000018ff087299 */ /* 0x008fe40008011608 */
[----:B----4-:R-:W-:Y:S02]  /*25c0*/  UISETP.NE.AND UP2, UPT, UR20, 0x1, UPT ;  /* 0x000000011400788c */ /* 0x010fe4000bf45270 */
[----:B------:R-:W-:Y:S02]  /*25d0*/  USHF.R.U32.HI UR4, URZ, UR13, UR4 ;  /* 0x0000000dff047299 */ /* 0x000fe40008011604 */
[----:B------:R-:W-:-:S02]  /*25e0*/  USEL UR5, UR37, UR8, !UP0 ;  /* 0x0000000825057287 */ /* 0x000fc4000c000000 */
[----:B------:R-:W-:Y:S02]  /*25f0*/  USEL UR8, UR38, UR4, !UP2 ;  /* 0x0000000426087287 */ /* 0x000fe4000d000000 */
[----:B-1----:R-:W-:Y:S01]  /*2600*/  UIMAD.WIDE.U32 UR16, UR5, UR10, URZ ;  /* 0x0000000a051072a5 */ /* 0x002fe2000f8e00ff */
[----:B------:R-:W-:Y:S01]  /*2610*/  UMOV UR4, UR29 ;  /* 0x0000001d00047c82 */ /* 0x000fe20008000000 */
[----:B------:R-:W-:Y:S02]  /*2620*/  UIMAD.WIDE.U32 UR18, UR31, UR12, URZ ;  /* 0x0000000c1f1272a5 */ /* 0x000fe4000f8e00ff */
[----:B------:R-:W-:-:S03]  /*2630*/  UIMAD.WIDE.U32 UR28, UR8, UR10, URZ ;  /* 0x0000000a081c72a5 */ /* 0x000fc6000f8e00ff */
[----:B------:R-:W-:Y:S01]  /*2640*/  UMOV UR16, UR17 ;  /* 0x0000001100107c82 */ /* 0x000fe20008000000 */
[----:B------:R-:W-:Y:S02]  /*2650*/  USHF.R.U32.HI UR4, URZ, UR24, UR4 ;  /* 0x00000018ff047299 */ /* 0x000fe40008011604 */
[----:B------:R-:W-:Y:S01]  /*2660*/  @UP3 USHF.R.U32.HI UR5, URZ, UR11, UR16 ;  /* 0x0000000bff053299 */ /* 0x000fe20008011610 */
[----:B------:R-:W-:Y:S01]  /*2670*/  UMOV UR18, UR19 ;  /* 0x0000001300127c82 */ /* 0x000fe20008000000 */
[----:B------:R-:W-:Y:S01]  /*2680*/  UMOV UR28, UR29 ;  /* 0x0000001d001c7c82 */ /* 0x000fe20008000000 */
[----:B------:R-:W-:Y:S02]  /*2690*/  USHF.R.U32.HI UR13, URZ, UR13, UR18 ;  /* 0x0000000dff0d7299 */ /* 0x000fe40008011612 */
[----:B------:R-:W-:Y:S02]  /*26a0*/  USEL UR4, UR30, UR4, !UP0 ;  /* 0x000000041e047287 */ /* 0x000fe4000c000000 */
[----:B------:R-:W-:-:S02]  /*26b0*/  @UP3 USHF.R.U32.HI UR8, URZ, UR11, UR28 ;  /* 0x0000000bff083299 */ /* 0x000fc4000801161c */
[----:B------:R-:W-:Y:S02]  /*26c0*/  UIMAD UR9, UR45, UR5, URZ ;  /* 0x000000052d0972a4 */ /* 0x000fe4000f8e02ff */
[----:B------:R-:W-:Y:S02]  /*26d0*/  USEL UR5, UR31, UR13, !UP2 ;  /* 0x0000000d1f057287 */ /* 0x000fe4000d000000 */
[----:B------:R-:W-:Y:S02]  /*26e0*/  UIMAD UR12, UR45, UR8, URZ ;  /* 0x000000082d0c72a4 */ /* 0x000fe4000f8e02ff */
[----:B------:R-:W-:Y:S02]  /*26f0*/  UISETP.GE.AND UP0, UPT, UR4, UR9, UPT ;  /* 0x000000090400728c */ /* 0x000fe4000bf06270 */
[----:B------:R-:W-:Y:S02]  /*2700*/  UIMAD.WIDE.U32 UR16, UR4, UR10, URZ ;  /* 0x0000000a041072a5 */ /* 0x000fe4000f8e00ff */
[----:B------:R-:W-:-:S02]  /*2710*/  UISETP.GE.OR UP0, UPT, UR5, UR12, UP0 ;  /* 0x0000000c0500728c */ /* 0x000fc40008706670 */
        /* <DEDUP_REMOVED lines=19> */
.L_x_41:
[----:B------:R-:W2:Y:S02]  /*2850*/  LDCU UR4, c[0x0][0xb30] ;  /* 0x00016600ff0477ac */ /* 0x000ea40008000800 */
[----:B--2---:R-:W-:-:S09]  /*2860*/  UISETP.NE.AND UP0, UPT, UR4, 0x1, UPT ;  /* 0x000000010400788c */ /* 0x004fd2000bf05270 */
[----:B------:R-:W-:Y:S05]  /*2870*/  BRA.U UP0, `(.L_x_42) ;  /* 0x0000000100447547 */ /* 0x000fea000b800000 */
[----:B------:R-:W2:Y:S01]  /*2880*/  LDCU.128 UR12, c[0x0][0xb10] ;  /* 0x00016200ff0c77ac */ /* 0x000ea20008000c00 */
[----:B------:R-:W3:Y:S01]  /*2890*/  LDCU UR10, c[0x0][0xb0c] ;  /* 0x00016180ff0a77ac */ /* 0x000ee20008000800 */
[----:B------:R-:W4:Y:S01]  /*28a0*/  LDCU UR11, c[0x0][0xb20] ;  /* 0x00016400ff0b77ac */ /* 0x000f220008000800 */
[----:B--2---:R-:W-:Y:S02]  /*28b0*/  UIMAD.WIDE.U32 UR8, UR31, UR12, URZ ;  /* 0x0000000c1f0872a5 */ /* 0x004fe4000f8e00ff */
[----:B------:R-:W-:Y:S02]  /*28c0*/  UIMAD.WIDE.U32 UR4, UR30, UR15, URZ ;  /* 0x0000000f1e0472a5 */ /* 0x000fe4000f8e00ff */
[----:B---3--:R-:W-:Y:S02]  /*28d0*/  UISETP.NE.AND UP2, UPT, UR10, 0x1, UPT ;  /* 0x000000010a00788c */ /* 0x008fe4000bf45270 */
[----:B------:R-:W-:Y:S01]  /*28e0*/  UISETP.NE.AND UP0, UPT, UR14, 0x1, UPT ;  /* 0x000000010e00788c */ /* 0x000fe2000bf05270 */
[----:B------:R-:W-:-:S02]  /*28f0*/  UMOV UR8, UR9 ;  /* 0x0000000900087c82 */ /* 0x000fc40008000000 */
[----:B------:R-:W-:Y:S01]  /*2900*/  UMOV UR4, UR5 ;  /* 0x0000000500047c82 */ /* 0x000fe20008000000 */
[----:B------:R-:W-:Y:S02]  /*2910*/  USHF.R.U32.HI UR13, URZ, UR13, UR8 ;  /* 0x0000000dff0d7299 */ /* 0x000fe40008011608 */
[----:B----4-:R-:W-:Y:S02]  /*2920*/  USHF.R.U32.HI UR4, URZ, UR11, UR4 ;  /* 0x0000000bff047299 */ /* 0x010fe40008011604 */
[----:B------:R-:W-:Y:S02]  /*2930*/  USEL UR5, UR31, UR13, !UP2 ;  /* 0x0000000d1f057287 */ /* 0x000fe4000d000000 */
[----:B------:R-:W-:-:S04]  /*2940*/  USEL UR4, UR30, UR4, !UP0 ;  /* 0x000000041e047287 */ /* 0x000fc8000c000000 */
[----:B------:R-:W-:Y:S02]  /*2950*/  UIADD3 UR8, UPT, UPT, UR5, -UR4, URZ ;  /* 0x8000000405087290 */ /* 0x000fe4000fffe0ff */
[----:B------:R-:W-:Y:S02]  /*2960*/  UIADD3 UR4, UPT, UPT, -UR5, UR4, URZ ;  /* 0x0000000405047290 */ /* 0x000fe4000fffe1ff */
[----:B------:R-:W-:Y:S02]  /*2970*/  UIMAD UR30, UR8, UR14, UR30 ;  /* 0x0000000e081e72a4 */ /* 0x000fe4000f8e021e */
[----:B------:R-:W-:-:S12]  /*2980*/  UIMAD UR31, UR4, UR10, UR31 ;  /* 0x0000000a041f72a4 */ /* 0x000fd8000f8e021f */
.L_x_42:
[----:B------:R-:W-:Y:S01]  /*2990*/  VIADD R11, R11, 0x1 ;  /* 0x000000010b0b7836 */ /* 0x000fe20000000000 */
[----:B------:R-:W-:Y:S01]  /*29a0*/  R2UR UR4, R50 ;  /* 0x00000000320472ca */ /* 0x000fe200000e0000 */
[----:B------:R-:W-:Y:S01]  /*29b0*/  UIADD3 UR24, UPT, UPT, UR30, UR63, URZ ;  /* 0x0000003f1e187290 */ /* 0x000fe2000fffe0ff */
[----:B------:R-:W-:Y:S02]  /*29c0*/  PLOP3.LUT P1, PT, PT, PT, PT, 0x80, 0x8 ;  /* 0x000000000008781c */ /* 0x000fe40003f2f070 */
[----:B------:R-:W-:-:S04]  /*29d0*/  ISETP.NE.AND P0, PT, R11, 0x2, PT ;  /* 0x000000020b00780c */ /* 0x000fc80003f05270 */
[----:B-1----:R-:W-:Y:S02]  /*29e0*/  SEL R0, RZ, 0x1, P0 ;  /* 0x00000001ff007807 */ /* 0x002fe40000000000 */
[----:B------:R-:W-:Y:S02]  /*29f0*/  SEL R11, R11, RZ, P0 ;  /* 0x000000ff0b0b7207 */ /* 0x000fe40000000000 */
[----:B------:R-:W-:Y:S01]  /*2a00*/  LOP3.LUT R10, R10, R0, RZ, 0x3c, !PT ;  /* 0x000000000a0a7212 */ /* 0x000fe200078e3cff */
[----:B------:R-:W-:Y:S01]  /*2a10*/  UIADD3 UR20, UPT, UPT, UR31, UR4, URZ ;  /* 0x000000041f147290 */ /* 0x000fe2000fffe0ff */
[----:B------:R-:W-:Y:S11]  /*2a20*/  BRA.U UP1, `(.L_x_43) ;  /* 0xfffffff101287547 */ /* 0x000ff6000b83ffff */
[----:B------:R-:W-:Y:S01]  /*2a30*/  UIADD3 UR8, UPT, UPT, UR6, 0x68, URZ ;  /* 0x0000006806087890 */ /* 0x000fe2000fffe0ff */
[----:B------:R-:W-:-:S03]  /*2a40*/  SHF.L.U32 R2, R12, 0x1f, RZ ;  /* 0x0000001f0c027819 */ /* 0x000fc600000006ff */
[----:B------:R-:W-:-:S09]  /*2a50*/  ULEA UR4, UR7, UR8, 0x3 ;  /* 0x0000000807047291 */ /* 0x000fd2000f8e18ff */
[----:B------:R-:W1:Y:S02]  /*2a60*/  SYNCS.PHASECHK.TRANS64.TRYWAIT P0, [UR4], R2 ;  /* 0x00000002ff0075a7 */ /* 0x000e640008001104 */
[----:B-1----:R-:W-:Y:S05]  /*2a70*/  @!P0 BRA `(.L_x_44) ;  /* 0x0000006800c88947 */ /* 0x002fea0003800000 */
.L_x_164:
[----:B------:R-:W-:-:S04]  /*2a80*/  UIADD3 UR4, UPT, UPT, UR7, 0x1, URZ ;  /* 0x0000000107047890 */ /* 0x000fc8000fffe0ff */
[----:B------:R-:W-:-:S04]  /*2a90*/  UISETP.NE.AND UP0, UPT, UR4, 0xd, UPT ;  /* 0x0000000d0400788c */ /* 0x000fc8000bf05270 */
[----:B------:R-:W-:Y:S02]  /*2aa0*/  USEL UR6, URZ, 0x1, UP0 ;  /* 0x00000001ff067887 */ /* 0x000fe40008000000 */
[----:B------:R-:W-:-:S04]  /*2ab0*/  USEL UR4, UR4, URZ, UP0 ;  /* 0x000000ff04047287 */ /* 0x000fc80008000000 */
[----:B------:R-:W-:Y:S01]  /*2ac0*/  ULEA UR5, UR4, UR8, 0x3 ;  /* 0x0000000804057291 */ /* 0x000fe2000f8e18ff */
[----:B-1----:R-:W-:-:S04]  /*2ad0*/  LOP3.LUT R2, R12, UR6, RZ, 0x3c, !PT ;  /* 0x000000060c027c12 */ /* 0x002fc8000f8e3cff */
[----:B------:R-:W-:-:S04]  /*2ae0*/  SHF.L.U32 R3, R2, 0x1f, RZ ;  /* 0x0000001f02037819 */ /* 0x000fc800000006ff */
[----:B------:R-:W1:Y:S02]  /*2af0*/  SYNCS.PHASECHK.TRANS64.TRYWAIT P0, [UR5], R3 ;  /* 0x00000003ff0075a7 */ /* 0x000e640008001105 */
[----:B-1----:R-:W-:Y:S05]  /*2b00*/  @!P0 BRA `(.L_x_45) ;  /* 0x0000006800bc8947 */ /* 0x002fea0003800000 */
.L_x_166:
[----:B------:R-:W-:-:S04]  /*2b10*/  UIADD3 UR4, UPT, UPT, UR4, 0x1, URZ ;  /* 0x0000000104047890 */ /* 0x000fc8000fffe0ff */
[----:B------:R-:W-:-:S04]  /*2b20*/  UISETP.NE.AND UP0, UPT, UR4, 0xd, UPT ;  /* 0x0000000d0400788c */ /* 0x000fc8000bf05270 */
[----:B------:R-:W-:Y:S02]  /*2b30*/  USEL UR6, URZ, 0x1, UP0 ;  /* 0x00000001ff067887 */ /* 0x000fe40008000000 */
[----:B------:R-:W-:-:S04]  /*2b40*/  USEL UR4, UR4, URZ, UP0 ;  /* 0x000000ff04047287 */ /* 0x000fc80008000000 */
[----:B------:R-:W-:Y:S01]  /*2b50*/  ULEA UR5, UR4, UR8, 0x3 ;  /* 0x0000000804057291 */ /* 0x000fe2000f8e18ff */
[----:B------:R-:W-:-:S04]  /*2b60*/  LOP3.LUT R2, R2, UR6, RZ, 0x3c, !PT ;  /* 0x0000000602027c12 */ /* 0x000fc8000f8e3cff */
[----:B-1----:R-:W-:-:S04]  /*2b70*/  SHF.L.U32 R3, R2, 0x1f, RZ ;  /* 0x0000001f02037819 */ /* 0x002fc800000006ff */
[----:B------:R-:W1:Y:S02]  /*2b80*/  SYNCS.PHASECHK.TRANS64.TRYWAIT P0, [UR5], R3 ;  /* 0x00000003ff0075a7 */ /* 0x000e640008001105 */
[----:B-1----:R-:W-:Y:S05]  /*2b90*/  @!P0 BRA `(.L_x_46) ;  /* 0x0000006800b08947 */ /* 0x002fea0003800000 */
.L_x_168:
        /* <DEDUP_REMOVED lines=9> */
.L_x_170:
        /* <DEDUP_REMOVED lines=9> */
.L_x_172:
        /* <DEDUP_REMOVED lines=9> */
.L_x_174:
        /* <DEDUP_REMOVED lines=9> */
.L_x_176:
        /* <DEDUP_REMOVED lines=9> */
.L_x_178:
        /* <DEDUP_REMOVED lines=9> */
.L_x_180:
        /* <DEDUP_REMOVED lines=9> */
.L_x_182:
        /* <DEDUP_REMOVED lines=9> */
.L_x_184:
        /* <DEDUP_REMOVED lines=9> */
.L_x_186:
[----:B------:R-:W-:-:S04]  /*30b0*/  UIADD3 UR4, UPT, UPT, UR4, 0x1, URZ ;  /* 0x0000000104047890 */ /* 0x000fc8000fffe0ff */
[----:B------:R-:W-:-:S04]  /*30c0*/  UISETP.NE.AND UP0, UPT, UR4, 0xd, UPT ;  /* 0x0000000d0400788c */ /* 0x000fc8000bf05270 */
[----:B------:R-:W-:Y:S02]  /*30d0*/  USEL UR5, URZ, 0x1, UP0 ;  /* 0x00000001ff057887 */ /* 0x000fe40008000000 */
[----:B------:R-:W-:-:S04]  /*30e0*/  USEL UR4, UR4, URZ, UP0 ;  /* 0x000000ff04047287 */ /* 0x000fc80008000000 */
[----:B------:R-:W-:Y:S01]  /*30f0*/  ULEA UR4, UR4, UR8, 0x3 ;  /* 0x0000000804047291 */ /* 0x000fe2000f8e18ff */
[----:B------:R-:W-:-:S04]  /*3100*/  LOP3.LUT R2, R2, UR5, RZ, 0x3c, !PT ;  /* 0x0000000502027c12 */ /* 0x000fc8000f8e3cff */
[----:B------:R-:W-:Y:S01]  /*3110*/  SHF.L.U32 R2, R2, 0x1f, RZ ;  /* 0x0000001f02027819 */ /* 0x000fe200000006ff */
[----:B-1----:R-:W-:-:S07]  /*3120*/  IMAD.U32 R0, RZ, RZ, UR4 ;  /* 0x00000004ff007e24 */ /* 0x002fce000f8e00ff */
.L_x_56:
[----:B-1----:R1:W2:Y:S02]  /*3130*/  SYNCS.PHASECHK.TRANS64.TRYWAIT P0, [R0+URZ], R2 ;  /* 0x00000002000075a7 */ /* 0x0022a400080011ff */
[----:B--2---:R-:W-:Y:S05]  /*3140*/  @!P0 NANOSLEEP.SYNCS 0x989680 ;  /* 0x009896800000895d */ /* 0x004fea0003900000 */
[----:B------:R-:W2:Y:S02]  /*3150*/  @!P0 SYNCS.PHASECHK.TRANS64 P0, [R0+URZ], R2 ;  /* 0x00000002000085a7 */ /* 0x000ea400080010ff */
[----:B--2---:R-:W-:Y:S05]  /*3160*/  @P0 EXIT ;  /* 0x000000000000094d */ /* 0x004fea0003800000 */
[----:B------:R-:W-:Y:S05]  /*3170*/  BRA `(.L_x_56) ;  /* 0xfffffffc00ec7947 */ /* 0x000fea000383ffff */
.L_x_23:
[----:B------:R-:W-:-:S04]  /*3180*/  UISETP.NE.AND UP0, UPT, UR47, URZ, UPT ;  /* 0x000000ff2f00728c */ /* 0x000fc8000bf05270 */
[----:B------:R-:W-:-:S09]  /*3190*/  UISETP.NE.OR UP0, UPT, UR25, 0x1, UP0 ;  /* 0x000000011900788c */ /* 0x000fd20008705670 */
[----:B------:R-:W-:Y:S05]  /*31a0*/  BRA.U UP0, `(.L_x_57) ;  /* 0x0000000500487547 */ /* 0x000fea000b800000 */
[----:B------:R-:W-:Y:S01]  /*31b0*/  ISETP.GE.U32.AND P2, PT, R0, 0x4, PT ;  /* 0x000000040000780c */ /* 0x000fe20003f46070 */
[----:B------:R-:W-:Y:S01]  /*31c0*/  IMAD.MOV.U32 R12, RZ, RZ, 0x1 ;  /* 0x00000001ff0c7424 */ /* 0x000fe200078e00ff */
[----:B------:R-:W-:Y:S02]  /*31d0*/  CS2R R10, SRZ ;  /* 0x00000000000a7805 */ /* 0x000fe4000001ff00 */
[----:B------:R-:W-:Y:S01]  /*31e0*/  CS2R R8, SRZ ;  /* 0x0000000000087805 */ /* 0x000fe2000001ff00 */
[----:B------:R-:W-:Y:S01]  /*31f0*/  UMOV UR6, 0x400 ;  /* 0x0000040000067882 */ /* 0x000fe20000000000 */
[----:B------:R-:W-:Y:S01]  /*3200*/  UMOV UR5, URZ ;  /* 0x000000ff00057c82 */ /* 0x000fe20008000000 */
[----:B------:R-:W-:-:S12]  /*3210*/  ULEA UR6, UR47, UR6, 0x18 ;  /* 0x000000062f067291 */ /* 0x000fd8000f8ec0ff */
.L_x_61:
[----:B------:R-:W-:Y:S02]  /*3220*/  LEA R2, R8, UR6, 0x3 ;  /* 0x0000000608027c11 */ /* 0x000fe4000f8e18ff */
[----:B------:R-:W-:-:S03]  /*3230*/  SHF.L.U32 R4, R9, 0x1f, RZ ;  /* 0x0000001f09047819 */ /* 0x000fc600000006ff */
[----:B------:R-:W-:Y:S01]  /*3240*/  VIADD R5, R2, 0x190 ;  /* 0x0000019002057836 */ /* 0x000fe20000000000 */
[----:B------:R-:W1:Y:S02]  /*3250*/  SYNCS.PHASECHK.TRANS64.TRYWAIT P0, [R2+URZ+0x180], R4 ;  /* 0x00018004020075a7 */ /* 0x000e6400080011ff */
[----:B-1----:R-:W-:Y:S05]  /*3260*/  @!P0 BRA `(.L_x_58) ;  /* 0x0000006400ec8947 */ /* 0x002fea0003800000 */
.L_x_187:
[----:B------:R-:W-:Y:S01]  /*3270*/  ULEA UR4, UR5, UR6, 0x3 ;  /* 0x0000000605047291 */ /* 0x000fe2000f8e18ff */
[----:B-1----:R-:W-:Y:S01]  /*3280*/  PRMT R2, RZ, 0x654, R5 ;  /* 0x00000654ff027816 */ /* 0x002fe20000000005 */
[----:B------:R-:W-:Y:S01]  /*3290*/  @!P2 IMAD.MOV.U32 R4, RZ, RZ, 0x10 ;  /* 0x00000010ff04a424 */ /* 0x000fe200078e00ff */
[----:B------:R-:W-:Y:S01]  /*32a0*/  SHF.L.U32 R5, R12, 0x1f, RZ ;  /* 0x0000001f0c057819 */ /* 0x000fe200000006ff */
[----:B------:R-:W-:Y:S01]  /*32b0*/  UIADD3 UR7, UPT, UPT, UR4, 0x120, URZ ;  /* 0x0000012004077890 */ /* 0x000fe2000fffe0ff */
[----:B------:R1:W-:Y:S05]  /*32c0*/  SYNCS.ARRIVE.TRANS64.RED.A1T0 RZ, [R2+URZ], RZ ;  /* 0x000000ff02ff79a7 */ /* 0x0003ea00081004ff */
[----:B------:R-:W-:Y:S01]  /*32d0*/  IMAD.U32 R6, RZ, RZ, UR7 ;  /* 0x00000007ff067e24 */ /* 0x000fe2000f8e00ff */
[----:B------:R-:W2:Y:S04]  /*32e0*/  SYNCS.PHASECHK.TRANS64.TRYWAIT P0, [UR4+0x130], R5 ;  /* 0x00013005ff0075a7 */ /* 0x000ea80008001104 */
[----:B------:R-:W-:Y:S01]  /*32f0*/  PRMT R6, R0, 0x654, R6 ;  /* 0x0000065400067816 */ /* 0x000fe20000000006 */
[----:B-12---:R-:W-:Y:S06]  /*3300*/  @!P0 BRA `(.L_x_59) ;  /* 0x0000006400d88947 */ /* 0x006fec0003800000 */
.L_x_189:
[----:B------:R-:W-:Y:S01]  /*3310*/  ULEA UR8, UR5, UR6, 0x4 ;  /* 0x0000000605087291 */ /* 0x000fe2000f8e20ff */
[----:B------:R-:W-:Y:S01]  /*3320*/  SEL R3, R6, R3, !P2 ;  /* 0x0000000306037207 */ /* 0x000fe20005000000 */
[----:B------:R-:W-:Y:S01]  /*3330*/  UIADD3 UR9, UPT, UPT, UR4, 0x120, URZ ;  /* 0x0000012004097890 */ /* 0x000fe2000fffe0ff */
[----:B-1----:R-:W-:Y:S01]  /*3340*/  LEA R2, R11, UR6, 0x3 ;  /* 0x000000060b027c11 */ /* 0x002fe2000f8e18ff */
[----:B------:R-:W-:Y:S01]  /*3350*/  UIADD3 UR8, UPT, UPT, UR8, 0x1b0, URZ ;  /* 0x000001b008087890 */ /* 0x000fe2000fffe0ff */
[----:B------:R1:W-:Y:S01]  /*3360*/  @!P2 SYNCS.ARRIVE.TRANS64.RED RZ, [R3+URZ], R4 ;  /* 0x0000000403ffa9a7 */ /* 0x0003e200080004ff */
[----:B------:R-:W-:Y:S01]  /*3370*/  UIADD3 UR4, UPT, UPT, UR5, 0x1, URZ ;  /* 0x0000000105047890 */ /* 0x000fe2000fffe0ff */
[----:B------:R-:W-:-:S03]  /*3380*/  VIADD R8, R8, 0x1 ;  /* 0x0000000108087836 */ /* 0x000fc60000000000 */
[----:B------:R-:W-:Y:S02]  /*3390*/  UISETP.NE.AND UP0, UPT, UR4, 0x2, UPT ;  /* 0x000000020400788c */ /* 0x000fe4000bf05270 */
[----:B------:R-:W-:Y:S01]  /*33a0*/  ISETP.NE.AND P0, PT, R8, 0x2, PT ;  /* 0x000000020800780c */ /* 0x000fe20003f05270 */
[----:B------:R-:W-:Y:S06]  /*33b0*/  UGETNEXTWORKID.BROADCAST [UR8], [UR9] ;  /* 0x00000000080073ca */ /* 0x000fec0008000100 */
[----:B------:R-:W-:Y:S02]  /*33c0*/  USEL UR7, URZ, 0x1, UP0 ;  /* 0x00000001ff077887 */ /* 0x000fe40008000000 */
[----:B------:R-:W-:-:S04]  /*33d0*/  USEL UR5, UR4, URZ, UP0 ;  /* 0x000000ff04057287 */ /* 0x000fc80008000000 */
[----:B------:R-:W-:Y:S02]  /*33e0*/  LOP3.LUT R12, R12, UR7, RZ, 0x3c, !PT ;  /* 0x000000070c0c7c12 */ /* 0x000fe4000f8e3cff */
[----:B-1----:R-:W-:-:S04]  /*33f0*/  SHF.L.U32 R4, R10, 0x1f, RZ ;  /* 0x0000001f0a047819 */ /* 0x002fc800000006ff */
[----:B------:R-:W1:Y:S02]  /*3400*/  SYNCS.PHASECHK.TRANS64.TRYWAIT P1, [R2+URZ+0x120], R4 ;  /* 0x00012004020075a7 */ /* 0x000e6400080211ff */
[----:B-1----:R-:W-:Y:S05]  /*3410*/  @!P1 BRA `(.L_x_60) ;  /* 0x0000006400ac9947 */ /* 0x002fea0003800000 */
.L_x_190:
[C---:B-1----:R-:W-:Y:S01]  /*3420*/  LEA R4, R11.reuse, UR6, 0x4 ;  /* 0x000000060b047c11 */ /* 0x042fe2000f8e20ff */
[----:B------:R-:W-:Y:S01]  /*3430*/  VIADD R2, R2, 0x130 ;  /* 0x0000013002027836 */ /* 0x000fe20000000000 */
[----:B------:R-:W-:Y:S01]  /*3440*/  SEL R8, R8, RZ, P0 ;  /* 0x000000ff08087207 */ /* 0x000fe20000000000 */
[----:B------:R-:W-:-:S03]  /*3450*/  VIADD R11, R11, 0x1 ;  /* 0x000000010b0b7836 */ /* 0x000fc60000000000 */
[----:B------:R-:W1:Y:S01]  /*3460*/  LDS.128 R4, [R4+0x1b0] ;  /* 0x0001b00004047984 */ /* 0x000e620000000c00 */
[----:B------:R-:W-:Y:S02]  /*3470*/  PRMT R2, RZ, 0x654, R2 ;  /* 0x00000654ff027816 */ /* 0x000fe40000000002 */
[C---:B------:R-:W-:Y:S01]  /*3480*/  ISETP.NE.AND P1, PT, R11.reuse, 0x2, PT ;  /* 0x000000020b00780c */ /* 0x040fe20003f25270 */
[----:B------:R-:W-:Y:S01]  /*3490*/  @!PT LDS RZ, [RZ] ;  /* 0x00000000fffff984 */ /* 0x000fe20000000800 */
[----:B------:R-:W-:Y:S01]  /*34a0*/  @!PT LDS RZ, [RZ] ;  /* 0x00000000fffff984 */ /* 0x000fe20000000800 */
[----:B------:R-:W-:Y:S01]  /*34b0*/  @!PT LDS RZ, [RZ] ;  /* 0x00000000fffff984 */ /* 0x000fe20000000800 */
[----:B------:R-:W-:Y:S01]  /*34c0*/  @!PT LDS RZ, [RZ] ;  /* 0x00000000fffff984 */ /* 0x000fe20000000800 */
[----:B------:R2:W-:Y:S06]  /*34d0*/  MEMBAR.ALL.CTA ;  /* 0x0000000000007992 */ /* 0x0005ec0000008000 */
[----:B--2---:R-:W2:Y:S01]  /*34e0*/  FENCE.VIEW.ASYNC.S ;  /* 0x00000000000073c6 */ /* 0x004ea20000000000 */
[----:B------:R-:W-:Y:S01]  /*34f0*/  SEL R11, R11, RZ, P1 ;  /* 0x000000ff0b0b7207 */ /* 0x000fe20000800000 */
[----:B--2---:R2:W-:Y:S01]  /*3500*/  SYNCS.ARRIVE.TRANS64.RED.A1T0 RZ, [R2+URZ], RZ ;  /* 0x000000ff02ff79a7 */ /* 0x0045e200081004ff */
[----:B-1----:R-:W-:-:S02]  /*3510*/  LOP3.LUT P3, RZ, R6, 0x1, RZ, 0xc0, !PT ;  /* 0x0000000106ff7812 */ /* 0x002fc4000786c0ff */
[----:B------:R-:W-:-:S04]  /*3520*/  SEL R4, RZ, 0x1, P1 ;  /* 0x00000001ff047807 */ /* 0x000fc80000800000 */
[----:B------:R-:W-:Y:S02]  /*3530*/  LOP3.LUT R10, R10, R4, RZ, 0x3c, !PT ;  /* 0x000000040a0a7212 */ /* 0x000fe400078e3cff */
[----:B--2---:R-:W-:-:S04]  /*3540*/  SEL R2, RZ, 0x1, P0 ;  /* 0x00000001ff027807 */ /* 0x004fc80000000000 */
[----:B------:R-:W-:Y:S01]  /*3550*/  LOP3.LUT R9, R9, R2, RZ, 0x3c, !PT ;  /* 0x0000000209097212 */ /* 0x000fe200078e3cff */
[----:B------:R-:W-:Y:S06]  /*3560*/  @P3 BRA `(.L_x_61) ;  /* 0xfffffffc002c3947 */ /* 0x000fec000383ffff */
[----:B------:R-:W-:Y:S01]  /*3570*/  ULEA UR4, UR5, UR6, 0x3 ;  /* 0x0000000605047291 */ /* 0x000fe2000f8e18ff */
[----:B------:R-:W-:-:S08]  /*3580*/  SHF.L.U32 R2, R12, 0x1f, RZ ;  /* 0x0000001f0c027819 */ /* 0x000fd000000006ff */
[----:B------:R-:W1:Y:S02]  /*3590*/  SYNCS.PHASECHK.TRANS64 P0, [UR4+0x130], R2 ;  /* 0x00013002ff0075a7 */ /* 0x000e640008001004 */
[----:B-1----:R-:W-:Y:S05]  /*35a0*/  @P0 BRA `(.L_x_62) ;  /* 0x0000000000080947 */ /* 0x002fea0003800000 */
[----:B------:R-:W1:Y:S02]  /*35b0*/  SYNCS.PHASECHK.TRANS64.TRYWAIT P0, [UR4+0x130], R2 ;  /* 0x00013002ff0075a7 */ /* 0x000e640008001104 */
[----:B-1----:R-:W-:Y:S05]  /*35c0*/  @!P0 BRA `(.L_x_63) ;  /* 0x0000006400548947 */ /* 0x002fea0003800000 */
.L_x_62:
[----:B------:R-:W-:-:S04]  /*35d0*/  UIADD3 UR7, UPT, UPT, UR5, 0x1, URZ ;  /* 0x0000000105077890 */ /* 0x000fc8000fffe0ff */
[----:B------:R-:W-:-:S04]  /*35e0*/  UISETP.NE.AND UP0, UPT, UR7, 0x2, UPT ;  /* 0x000000020700788c */ /* 0x000fc8000bf05270 */
[----:B------:R-:W-:Y:S02]  /*35f0*/  USEL UR8, URZ, 0x1, UP0 ;  /* 0x00000001ff087887 */ /* 0x000fe40008000000 */
[----:B------:R-:W-:-:S04]  /*3600*/  USEL UR7, UR7, URZ, UP0 ;  /* 0x000000ff07077287 */ /* 0x000fc80008000000 */
[----:B------:R-:W-:Y:S01]  /*3610*/  ULEA UR7, UR7, UR6, 0x3 ;  /* 0x0000000607077291 */ /* 0x000fe2000f8e18ff */
[----:B-1----:R-:W-:-:S04]  /*3620*/  LOP3.LUT R2, R12, UR8, RZ, 0x3c, !PT ;  /* 0x000000080c027c12 */ /* 0x002fc8000f8e3cff */
[----:B------:R-:W-:-:S04]  /*3630*/  SHF.L.U32 R0, R2, 0x1f, RZ ;  /* 0x0000001f02007819 */ /* 0x000fc800000006ff */
[----:B------:R-:W1:Y:S02]  /*3640*/  SYNCS.PHASECHK.TRANS64 P0, [UR7+0x130], R0 ;  /* 0x00013000ff0075a7 */ /* 0x000e640008001007 */
[----:B-1----:R-:W-:Y:S05]  /*3650*/  @P0 EXIT ;  /* 0x000000000000094d */ /* 0x002fea0003800000 */
[----:B------:R-:W-:Y:S02]  /*3660*/  SHF.L.U32 R2, R2, 0x1f, RZ ;  /* 0x0000001f02027819 */ /* 0x000fe400000006ff */
[----:B------:R-:W-:-:S07]  /*3670*/  MOV R0, UR7 ;  /* 0x0000000700007c02 */ /* 0x000fce0008000f00 */
.L_x_64:
[----:B-1----:R1:W2:Y:S02]  /*3680*/  SYNCS.PHASECHK.TRANS64.TRYWAIT P0, [R0+URZ+0x130], R2 ;  /* 0x00013002000075a7 */ /* 0x0022a400080011ff */
[----:B--2---:R-:W-:Y:S05]  /*3690*/  @!P0 NANOSLEEP.SYNCS 0x989680 ;  /* 0x009896800000895d */ /* 0x004fea0003900000 */
[----:B------:R-:W2:Y:S02]  /*36a0*/  @!P0 SYNCS.PHASECHK.TRANS64 P0, [R0+URZ+0x130], R2 ;  /* 0x00013002000085a7 */ /* 0x000ea400080010ff */
[----:B--2---:R-:W-:Y:S05]  /*36b0*/  @P0 EXIT ;  /* 0x000000000000094d */ /* 0x004fea0003800000 */
[----:B------:R-:W-:Y:S05]  /*36c0*/  BRA `(.L_x_64) ;  /* 0xfffffffc00ec7947 */ /* 0x000fea000383ffff */
.L_x_57:
[----:B------:R-:W-:Y:S05]  /*36d0*/  BRA.U UP4, `(.L_x_65) ;  /* 0x0000001104d87547 */ /* 0x000fea000b800000 */
[----:B------:R-:W-:Y:S01]  /*36e0*/  UMOV UR4, 0x40 ;  /* 0x0000004000047882 */ /* 0x000fe20000000000 */
[----:B------:R-:W-:Y:S01]  /*36f0*/  NOP ;  /* 0x0000000000007918 */ /* 0x000fe20000000000 */
[----:B------:R-:W-:Y:S01]  /*3700*/  ULEA UR5, UR47, UR4, 0x18 ;  /* 0x000000042f057291 */ /* 0x000fe2000f8ec0ff */
[----:B------:R-:W-:Y:S02]  /*3710*/  UMOV UR6, 0x400 ;  /* 0x0000040000067882 */ /* 0x000fe40000000000 */
[----:B------:R-:W-:-:S06]  /*3720*/  ULEA UR6, UR47, UR6, 0x18 ;  /* 0x000000062f067291 */ /* 0x000fcc000f8ec0ff */
[----:B------:R-:W1:Y:S02]  /*3730*/  LDS.U8 R0, [UR5+0x1c] ;  /* 0x00001c05ff007984 */ /* 0x000e640008000000 */
[----:B-1----:R-:W-:-:S13]  /*3740*/  ISETP.NE.AND P0, PT, R0, RZ, PT ;  /* 0x000000ff0000720c */ /* 0x002fda0003f05270 */
[----:B------:R-:W-:Y:S05]  /*3750*/  @P0 BRA `(.L_x_66) ;  /* 0x0000000400080947 */ /* 0x000fea0003800000 */
[----:B------:R-:W-:Y:S02]  /*3760*/  UISETP.NE.U32.AND UP1, UPT, UR48, 0x1, UPT ;  /* 0x000000013000788c */ /* 0x000fe4000bf25070 */
[----:B------:R-:W-:-:S07]  /*3770*/  UIADD3 UR7, UPT, UPT, UR5, 0x8, URZ ;  /* 0x0000000805077890 */ /* 0x000fce000fffe0ff */
[----:B------:R-:W-:Y:S05]  /*3780*/  BRA.U !UP1, `(.L_x_67) ;  /* 0x00000001099c7547 */ /* 0x000fea000b800000 */
[----:B------:R-:W-:Y:S01]  /*3790*/  ELECT P0, URZ, PT ;  /* 0x0000000000ff782f */ /* 0x000fe20003800000 */
[----:B------:R-:W-:-:S12]  /*37a0*/  BSSY B0, `(.L_x_67) ;  /* 0x0000025000007945 */ /* 0x000fd80003800000 */
[----:B------:R-:W-:Y:S05]  /*37b0*/  @!P0 BRA `(.L_x_68) ;  /* 0x00000000008c8947 */ /* 0x000fea0003800000 */
[----:B------:R-:W-:-:S05]  /*37c0*/  UMOV UR4, 0x10 ;  /* 0x0000001000047882 */ /* 0x000fca0000000000 */
[----:B------:R-:W-:Y:S04]  /*37d0*/  DEPBAR.LE SB1, 0x36 ;  /* 0x00009d800000791a */ /* 0x000fe80000000000 */
[----:B------:R-:W1:Y:S02]  /*37e0*/  UTCATOMSWS.2CTA.FIND_AND_SET.ALIGN UP0, UR4, UR4 ;  /* 0x00000004000475e3 */ /* 0x000e640008200800 */
[----:B-1----:R-:W-:Y:S01]  /*37f0*/  MOV R10, UR4 ;  /* 0x00000004000a7c02 */ /* 0x002fe20008000f00 */
[----:B------:R-:W-:Y:S06]  /*3800*/  BRA.U UP0, `(.L_x_69) ;  /* 0x0000000100187547 */ /* 0x000fec000b800000 */
.L_x_70:
[----:B------:R-:W-:Y:S05]  /*3810*/  NANOSLEEP 0x64 ;  /* 0x000000640000795d */ /* 0x000fea0003800000 */
[----:B------:R-:W-:-:S05]  /*3820*/  UMOV UR4, 0x10 ;  /* 0x0000001000047882 */ /* 0x000fca0000000000 */
[----:B------:R-:W-:Y:S04]  /*3830*/  DEPBAR.LE SB1, 0x36 ;  /* 0x00009d800000791a */ /* 0x000fe80000000000 */
[----:B------:R-:W1:Y:S02]  /*3840*/  UTCATOMSWS.2CTA.FIND_AND_SET.ALIGN UP0, UR4, UR4 ;  /* 0x00000004000475e3 */ /* 0x000e640008200800 */
[----:B-1----:R-:W-:Y:S01]  /*3850*/  MOV R10, UR4 ;  /* 0x00000004000a7c02 */ /* 0x002fe20008000f00 */
[----:B------:R-:W-:Y:S05]  /*3860*/  BRA.U !UP0, `(.L_x_70) ;  /* 0xfffffffd08e87547 */ /* 0x000fea000b83ffff */
.L_x_69:
[----:B------:R-:W1:Y:S01]  /*3870*/  LDS R6, [UR5+0x10] ;  /* 0x00001005ff067984 */ /* 0x000e620008000800 */
[----:B------:R-:W-:Y:S01]  /*3880*/  IMAD.U32 R0, RZ, RZ, UR6 ;  /* 0x00000006ff007e24 */ /* 0x000fe2000f8e00ff */
[----:B------:R-:W-:-:S03]  /*3890*/  MOV R4, UR49 ;  /* 0x0000003100047c02 */ /* 0x000fc60008000f00 */
[----:B------:R-:W-:Y:S01]  /*38a0*/  VIADD R0, R0, 0x1d0 ;  /* 0x000001d000007836 */ /* 0x000fe20000000000 */
[----:B-1----:R-:W-:-:S04]  /*38b0*/  SHF.L.U32 R6, R6, 0x1f, RZ ;  /* 0x0000001f06067819 */ /* 0x002fc800000006ff */
[----:B------:R-:W1:Y:S02]  /*38c0*/  SYNCS.PHASECHK.TRANS64.TRYWAIT P0, [UR5+0x8], R6 ;  /* 0x00000806ff0075a7 */ /* 0x000e640008001105 */
[----:B-1----:R-:W-:Y:S05]  /*38d0*/  @P0 BRA `(.L_x_71) ;  /* 0x0000000000080947 */ /* 0x002fea0003800000 */
[----:B------:R-:W1:Y:S02]  /*38e0*/  SYNCS.PHASECHK.TRANS64.TRYWAIT P0, [UR5+0x8], R6 ;  /* 0x00000806ff0075a7 */ /* 0x000e640008001105 */
[----:B-1----:R-:W-:Y:S05]  /*38f0*/  @!P0 BRA `(.L_x_72) ;  /* 0x0000006000a08947 */ /* 0x002fea0003800000 */
.L_x_71:
[----:B------:R-:W-:Y:S01]  /*3900*/  PRMT R4, R4, 0x654, R0 ;  /* 0x0000065404047816 */ /* 0x000fe20000000000 */
[----:B------:R-:W-:Y:S01]  /*3910*/  HFMA2 R0, -RZ, RZ, 0, 5.9604644775390625e-08 ;  /* 0x00000001ff007431 */ /* 0x000fe200000001ff */
[----:B------:R-:W-:Y:S01]  /*3920*/  UPRMT UR4, UR49, 0x654, UR7 ;  /* 0x0000065431047896 */ /* 0x000fe20008000007 */
[----:B------:R-:W-:Y:S02]  /*3930*/  IMAD.MOV.U32 R8, RZ, RZ, 0xffff ;  /* 0x0000ffffff087424 */ /* 0x000fe400078e00ff */
[----:B-1----:R-:W-:Y:S02]  /*3940*/  IMAD.MOV.U32 R6, RZ, RZ, 0x4 ;  /* 0x00000004ff067424 */ /* 0x002fe400078e00ff */
[----:B------:R-:W-:Y:S01]  /*3950*/  IMAD.SHL.U32 R9, R10, 0x20, RZ ;  /* 0x000000200a097824 */ /* 0x000fe200078e00ff */
[----:B------:R-:W-:Y:S02]  /*3960*/  MOV R5, UR4 ;  /* 0x0000000400057c02 */ /* 0x000fe40008000f00 */
[-C--:B------:R-:W-:Y:S01]  /*3970*/  SHF.L.U32 R8, R8, R10.reuse, RZ ;  /* 0x0000000a08087219 */ /* 0x080fe200000006ff */
[----:B------:R1:W-:Y:S01]  /*3980*/  SYNCS.ARRIVE.TRANS64.RED RZ, [UR4], R6 ;  /* 0x00000006ffff79a7 */ /* 0x0003e20008000404 */
[----:B------:R-:W-:Y:S01]  /*3990*/  SHF.L.U32 R7, R0, R10, RZ ;  /* 0x0000000a00077219 */ /* 0x000fe200000006ff */
[----:B------:R1:W-:Y:S04]  /*39a0*/  STS [UR6+0x1d0], R9 ;  /* 0x0001d009ff007988 */ /* 0x0003e80008000806 */
[----:B------:R1:W-:Y:S04]  /*39b0*/  STAS [R4.64], R10 ;  /* 0x0000000a04007dbd */ /* 0x0003e8000c0008ff */
[----:B------:R1:W-:Y:S04]  /*39c0*/  ATOMS.OR RZ, [UR5+0x14], R8 ;  /* 0x00001408ffff798c */ /* 0x0003e8000b000005 */
[----:B------:R1:W-:Y:S04]  /*39d0*/  ATOMS.OR RZ, [UR5+0x18], R7 ;  /* 0x00001807ffff798c */ /* 0x0003e8000b000005 */
[----:B------:R1:W-:Y:S02]  /*39e0*/  ATOMS.XOR RZ, [UR5+0x10], R0 ;  /* 0x00001000ffff798c */ /* 0x0003e4000b800005 */
.L_x_68:
[----:B------:R-:W-:Y:S05]  /*39f0*/  BSYNC B0 ;  /* 0x0000000000007941 */ /* 0x000fea0003800000 */
.L_x_67:
[----:B------:R-:W-:Y:S05]  /*3a00*/  BRA.U UP1, `(.L_x_73) ;  /* 0x00000001016c7547 */ /* 0x000fea000b800000 */
[----:B------:R-:W-:-:S03]  /*3a10*/  UMOV UR4, 0xffffffff ;  /* 0xffffffff00047882 */ /* 0x000fc60000000000 */
[----:B------:R-:W-:Y:S05]  /*3a20*/  BRA.DIV UR4, `(.L_x_74) ;  /* 0x00000062046c7947 */ /* 0x000fea000b800000 */
[----:B------:R-:W-:-:S13]  /*3a30*/  ELECT P6, URZ, PT ;  /* 0x0000000000ff782f */ /* 0x000fda00038c0000 */
.L_x_194:
[----:B------:R-:W-:Y:S05]  /*3a40*/  @!P6 BRA `(.L_x_73) ;  /* 0x00000000005ce947 */ /* 0x000fea0003800000 */
[----:B-1----:R-:W1:Y:S02]  /*3a50*/  LDS R4, [UR5+0x10] ;  /* 0x00001005ff047984 */ /* 0x002e640008000800 */
[----:B-1----:R-:W-:-:S04]  /*3a60*/  SHF.L.U32 R4, R4, 0x1f, RZ ;  /* 0x0000001f04047819 */ /* 0x002fc800000006ff */
[----:B------:R-:W1:Y:S02]  /*3a70*/  SYNCS.PHASECHK.TRANS64.TRYWAIT P0, [UR5+0x8], R4 ;  /* 0x00000804ff0075a7 */ /* 0x000e640008001105 */
[----:B-1----:R-:W-:Y:S05]  /*3a80*/  @P0 BRA `(.L_x_75) ;  /* 0x0000000000080947 */ /* 0x002fea0003800000 */
[----:B------:R-:W1:Y:S02]  /*3a90*/  SYNCS.PHASECHK.TRANS64.TRYWAIT P0, [UR5+0x8], R4 ;  /* 0x00000804ff0075a7 */ /* 0x000e640008001105 */
[----:B-1----:R-:W-:Y:S05]  /*3aa0*/  @!P0 BRA `(.L_x_76) ;  /* 0x00000060006c8947 */ /* 0x002fea0003800000 */
.L_x_75:
[----:B------:R-:W2:Y:S01]  /*3ab0*/  LDS R6, [UR6+0x1d0] ;  /* 0x0001d006ff067984 */ /* 0x000ea20008000800 */
[----:B-1----:R-:W-:Y:S02]  /*3ac0*/  HFMA2 R0, -RZ, RZ, 0, 5.9604644775390625e-08 ;  /* 0x00000001ff007431 */ /* 0x002fe400000001ff */
[----:B------:R-:W-:Y:S01]  /*3ad0*/  IMAD.MOV.U32 R4, RZ, RZ, 0xffff ;  /* 0x0000ffffff047424 */ /* 0x000fe200078e00ff */
[----:B------:R-:W-:Y:S01]  /*3ae0*/  UPRMT UR4, UR49, 0x654, UR7 ;  /* 0x0000065431047896 */ /* 0x000fe20008000007 */
[----:B--2---:R-:W-:-:S03]  /*3af0*/  IMAD.SHL.U32 R5, R6, 0x20, RZ ;  /* 0x0000002006057824 */ /* 0x004fc600078e00ff */
[-C--:B------:R-:W-:Y:S02]  /*3b00*/  SHF.L.U32 R4, R4, R6.reuse, RZ ;  /* 0x0000000604047219 */ /* 0x080fe400000006ff */
[----:B------:R-:W-:Y:S01]  /*3b10*/  SHF.L.U32 R6, R0, R6, RZ ;  /* 0x0000000600067219 */ /* 0x000fe200000006ff */
[----:B------:R2:W-:Y:S04]  /*3b20*/  STS [UR6+0x1d0], R5 ;  /* 0x0001d005ff007988 */ /* 0x0005e80008000806 */
[----:B------:R2:W-:Y:S04]  /*3b30*/  ATOMS.OR RZ, [UR5+0x14], R4 ;  /* 0x00001404ffff798c */ /* 0x0005e8000b000005 */
[----:B------:R2:W-:Y:S01]  /*3b40*/  ATOMS.OR RZ, [UR5+0x18], R6 ;  /* 0x00001806ffff798c */ /* 0x0005e2000b000005 */
[----:B------:R-:W-:Y:S03]  /*3b50*/  SYNCS.ARRIVE.TRANS64.RED.A1T0 RZ, [UR4], RZ ;  /* 0x000000ffffff79a7 */ /* 0x000fe60008100404 */
[----:B------:R2:W-:Y:S01]  /*3b60*/  ATOMS.XOR RZ, [UR5+0x10], R0 ;  /* 0x00001000ffff798c */ /* 0x0005e2000b800005 */
[----:B------:R-:W-:Y:S05]  /*3b70*/  BRA `(.L_x_73) ;  /* 0x0000000000107947 */ /* 0x000fea0003800000 */
.L_x_66:
[----:B------:R-:W-:Y:S02]  /*3b80*/  MOV R0, 0xffffffff ;  /* 0xffffffff00007802 */ /* 0x000fe40000000f00 */
[----:B------:R-:W-:-:S03]  /*3b90*/  MOV R4, 0x3bc0 ;  /* 0x00003bc000047802 */ /* 0x000fc60000000f00 */
[----:B------:R1:W-:Y:S04]  /*3ba0*/  STS [UR6+0x1d0], R0 ;  /* 0x0001d000ff007988 */ /* 0x0003e80008000806 */
[----:B-1---5:R-:W-:Y:S05]  /*3bb0*/  CALL.REL.NOINC `($__internal_1_$__cuda_sm10x_tcgen05_guardrail_trap_phase_invalid_during_alloc) ;  /* 0x0000006800407944 */ /* 0x022fea0003c00000 */
.L_x_73:
[----:B------:R-:W-:Y:S05]  /*3bc0*/  WARPSYNC.ALL ;  /* 0x0000000000007948 */ /* 0x000fea0003800000 */
[----:B------:R-:W3:Y:S01]  /*3bd0*/  S2UR UR4, SR_CgaCtaId ;  /* 0x00000000000479c3 */ /* 0x000ee20000008800 */
[----:B------:R-:W-:Y:S01]  /*3be0*/  UMOV UR26, 0x400 ;  /* 0x00000400001a7882 */ /* 0x000fe20000000000 */
[----:B------:R-:W-:-:S06]  /*3bf0*/  NOP ;  /* 0x0000000000007918 */ /* 0x000fcc0000000000 */
[----:B------:R-:W-:Y:S06]  /*3c00*/  BAR.ARV 0x6, 0xa0 ;  /* 0x0182800000007b1d */ /* 0x000fec0000002000 */
[----:B------:R-:W4:Y:S01]  /*3c10*/  LDCU UR6, c[0x0][0x38c] ;  /* 0x00007180ff0677ac */ /* 0x000f220008000800 */
[----:B------:R-:W-:Y:S01]  /*3c20*/  LOP3.LUT R3, R3, 0xffff, RZ, 0xc0, !PT ;  /* 0x0000ffff03037812 */ /* 0x000fe200078ec0ff */
[----:B-1----:R-:W-:Y:S01]  /*3c30*/  IMAD.MOV.U32 R9, RZ, RZ, 0x1 ;  /* 0x00000001ff097424 */ /* 0x002fe200078e00ff */
[----:B------:R-:W-:Y:S01]  /*3c40*/  LOP3.LUT R2, R2, 0xffff, RZ, 0xc0, !PT ;  /* 0x0000ffff02027812 */ /* 0x000fe200078ec0ff */
[----:B------:R-:W-:Y:S01]  /*3c50*/  IMAD.MOV.U32 R8, RZ, RZ, RZ ;  /* 0x000000ffff087224 */ /* 0x000fe200078e00ff */
[----:B------:R-:W-:Y:S01]  /*3c60*/  R2UR UR28, R3 ;  /* 0x00000000031c72ca */ /* 0x000fe200000e0000 */
[----:B------:R-:W-:Y:S01]  /*3c70*/  UMOV UR32, URZ ;  /* 0x000000ff00207c82 */ /* 0x000fe20008000000 */
[----:B------:R-:W-:-:S02]  /*3c80*/  R2UR UR42, R2 ;  /* 0x00000000022a72ca */ /* 0x000fc400000e0000 */
[----:B------:R-:W-:Y:S01]  /*3c90*/  CS2R R2, SRZ ;  /* 0x0000000000027805 */ /* 0x000fe2000001ff00 */
[----:B------:R-:W-:Y:S01]  /*3ca0*/  UMOV UR23, URZ ;  /* 0x000000ff00177c82 */ /* 0x000fe20008000000 */
[----:B---3--:R-:W-:Y:S01]  /*3cb0*/  ULEA UR26, UR4, UR26, 0x18 ;  /* 0x0000001a041a7291 */ /* 0x008fe2000f8ec0ff */
[----:B------:R-:W-:Y:S01]  /*3cc0*/  UMOV UR22, URZ ;  /* 0x000000ff00167c82 */ /* 0x000fe20008000000 */
[----:B------:R-:W-:Y:S02]  /*3cd0*/  UISETP.NE.AND UP3, UPT, UR48, URZ, UPT ;  /* 0x000000ff3000728c */ /* 0x000fe4000bf65270 */
[----:B------:R-:W-:Y:S02]  /*3ce0*/  UIADD3 UR5, UPT, UPT, UR26, 0x4300, URZ ;  /* 0x000043001a057890 */ /* 0x000fe4000fffe0ff */
[----:B------:R-:W-:-:S03]  /*3cf0*/  UIADD3 UR4, UPT, UPT, UR26, 0x1e300, URZ ;  /* 0x0001e3001a047890 */ /* 0x000fc6000fffe0ff */
[----:B--2---:R-:W1:Y:S01]  /*3d00*/  LDS R0, [UR26+0x1d0] ;  /* 0x0001d01aff007984 */ /* 0x004e620008000800 */
[----:B----4-:R-:W-:Y:S02]  /*3d10*/  UIADD3 UR6, UPT, UPT, UR6, 0x3f, URZ ;  /* 0x0000003f06067890 */ /* 0x010fe4000fffe0ff */
[----:B------:R-:W-:Y:S02]  /*3d20*/  USHF.R.U32.HI UR5, URZ, 0x4, UR5 ;  /* 0x00000004ff057899 */ /* 0x000fe40008011605 */
[----:B------:R-:W-:Y:S02]  /*3d30*/  USHF.R.S32.HI UR33, URZ, 0x1f, UR6 ;  /* 0x0000001fff217899 */ /* 0x000fe40008011406 */
[----:B------:R-:W-:Y:S02]  /*3d40*/  USHF.R.U32.HI UR4, URZ, 0x4, UR4 ;  /* 0x00000004ff047899 */ /* 0x000fe40008011604 */
[----:B------:R-:W-:Y:S02]  /*3d50*/  ULEA.HI UR33, UR33, UR6, URZ, 0x6 ;  /* 0x0000000621217291 */ /* 0x000fe4000f8f30ff */
[----:B------:R-:W-:-:S02]  /*3d60*/  ULOP3.LUT UR5, UR5, 0x3fff, URZ, 0xc0, !UPT ;  /* 0x00003fff05057892 */ /* 0x000fc4000f8ec0ff */
[----:B------:R-:W-:Y:S02]  /*3d70*/  USHF.R.S32.HI UR33, URZ, 0x6, UR33 ;  /* 0x00000006ff217899 */ /* 0x000fe40008011421 */
[----:B------:R-:W-:Y:S02]  /*3d80*/  ULOP3.LUT UR30, UR4, 0x3fff, URZ, 0xc0, !UPT ;  /* 0x00003fff041e7892 */ /* 0x000fe4000f8ec0ff */
[----:B------:R-:W-:Y:S01]  /*3d90*/  UISETP.LT.AND UP0, UPT, UR33, 0x1, UPT ;  /* 0x000000012100788c */ /* 0x000fe2000bf01270 */
[----:B------:R-:W-:Y:S01]  /*3da0*/  UMOV UR40, 0x0 ;  /* 0x0000000000287882 */ /* 0x000fe20000000000 */
[----:B------:R-:W-:Y:S01]  /*3db0*/  UMOV UR41, 0x8200490 ;  /* 0x0820049000297882 */ /* 0x000fe20000000000 */
[----:B------:R-:W-:Y:S02]  /*3dc0*/  ULOP3.LUT UR29, UR5, 0x10000, URZ, 0xfc, !UPT ;  /* 0x00010000051d7892 */ /* 0x000fe4000f8efcff */
[----:B------:R-:W-:Y:S02]  /*3dd0*/  ULOP3.LUT UR30, UR30, 0x10000, URZ, 0xfc, !UPT ;  /* 0x000100001e1e7892 */ /* 0x000fe4000f8efcff */
[----:B------:R-:W-:Y:S01]  /*3de0*/  USEL UR43, UR33, 0x1, !UP0 ;  /* 0x00000001212b7887 */ /* 0x000fe2000c000000 */
[----:B------:R-:W-:Y:S01]  /*3df0*/  UMOV UR38, 0x0 ;  /* 0x0000000000267882 */ /* 0x000fe20000000000 */
[----:B------:R-:W-:Y:S01]  /*3e00*/  UMOV UR39, 0x8200490 ;  /* 0x0820049000277882 */ /* 0x000fe20000000000 */
[----:B------:R-:W-:Y:S01]  /*3e10*/  UMOV UR36, 0x0 ;  /* 0x0000000000247882 */ /* 0x000fe20000000000 */
[----:B------:R-:W-:Y:S01]  /*3e20*/  UMOV UR37, 0x8200490 ;  /* 0x0820049000257882 */ /* 0x000fe20000000000 */
[----:B------:R-:W-:Y:S01]  /*3e30*/  UMOV UR34, 0x0 ;  /* 0x0000000000227882 */ /* 0x000fe20000000000 */
[----:B------:R-:W-:Y:S01]  /*3e40*/  UMOV UR35, 0x8200490 ;  /* 0x0820049000237882 */ /* 0x000fe20000000000 */
[----:B-1----:R-:W-:-:S15]  /*3e50*/  R2UR UR44, R0 ;  /* 0x00000000002c72ca */ /* 0x002fde00000e0000 */
.L_x_84:
[C---:B------:R-:W-:Y:S02]  /*3e60*/  LEA R0, R8.reuse, UR26, 0x3 ;  /* 0x0000001a08007c11 */ /* 0x040fe4000f8e18ff */
[----:B------:R-:W-:Y:S02]  /*3e70*/  SHF.L.U32 R4, R3, 0x1f, RZ ;  /* 0x0000001f03047819 */ /* 0x000fe400000006ff */
[----:B------:R-:W-:Y:S02]  /*3e80*/  LEA R5, R8, UR26, 0x4 ;  /* 0x0000001a08057c11 */ /* 0x000fe4000f8e20ff */
[----:B------:R-:W1:Y:S02]  /*3e90*/  SYNCS.PHASECHK.TRANS64.TRYWAIT P0, [R0+URZ+0x120], R4 ;  /* 0x00012004000075a7 */ /* 0x000e6400080011ff */
[----:B-1-3--:R-:W-:Y:S05]  /*3ea0*/  @!P0 BRA `(.L_x_77) ;  /* 0x0000005c00848947 */ /* 0x00afea0003800000 */
.L_x_195:
[----:B-1----:R-:W1:Y:S01]  /*3eb0*/  LDS.128 R4, [R5+0x1b0] ;  /* 0x0001b00005047984 */ /* 0x002e620000000c00 */
[----:B------:R-:W-:Y:S02]  /*3ec0*/  VIADD R0, R0, 0x130 ;  /* 0x0000013000007836 */ /* 0x000fe40000000000 */
[----:B------:R-:W-:Y:S01]  /*3ed0*/  VIADD R8, R8, 0x1 ;  /* 0x0000000108087836 */ /* 0x000fe20000000000 */
[----:B------:R-:W-:Y:S01]  /*3ee0*/  @!PT LDS RZ, [RZ] ;  /* 0x00000000fffff984 */ /* 0x000fe20000000800 */
[----:B------:R-:W-:Y:S01]  /*3ef0*/  @!PT LDS RZ, [RZ] ;  /* 0x00000000fffff984 */ /* 0x000fe20000000800 */
[----:B------:R-:W-:Y:S01]  /*3f00*/  @!PT LDS RZ, [RZ] ;  /* 0x00000000fffff984 */ /* 0x000fe20000000800 */
[----:B------:R-:W-:Y:S01]  /*3f10*/  @!PT LDS RZ, [RZ] ;  /* 0x00000000fffff984 */ /* 0x000fe20000000800 */
[----:B------:R2:W-:Y:S06]  /*3f20*/  MEMBAR.ALL.CTA ;  /* 0x0000000000007992 */ /* 0x0005ec0000008000 */
[----:B--2---:R-:W2:Y:S01]  /*3f30*/  FENCE.VIEW.ASYNC.S ;  /* 0x00000000000073c6 */ /* 0x004ea20000000000 */
[----:B------:R-:W-:-:S04]  /*3f40*/  PRMT R0, RZ, 0x654, R0 ;  /* 0x00000654ff007816 */ /* 0x000fc80000000000 */
[----:B--2---:R2:W-:Y:S01]  /*3f50*/  SYNCS.ARRIVE.TRANS64.RED.A1T0 RZ, [R0+URZ], RZ ;  /* 0x000000ff00ff79a7 */ /* 0x0045e200081004ff */
[----:B-1----:R-:W-:Y:S01]  /*3f60*/  LOP3.LUT P1, RZ, R6, 0x1, RZ, 0xc0, !PT ;  /* 0x0000000106ff7812 */ /* 0x002fe2000782c0ff */
[----:B--2---:R-:W-:-:S12]  /*3f70*/  BRA.U UP3, `(.L_x_78) ;  /* 0x0000000503087547 */ /* 0x004fd8000b800000 */
[----:B------:R-:W1:Y:S01]  /*3f80*/  LDCU UR4, c[0x0][0x38c] ;  /* 0x00007180ff0477ac */ /* 0x000e620008000800 */
[----:B------:R-:W-:Y:S02]  /*3f90*/  PLOP3.LUT P2, PT, PT, PT, PT, 0x80, 0x8 ;  /* 0x000000000008781c */ /* 0x000fe40003f4f070 */
[----:B------:R-:W-:Y:S01]  /*3fa0*/  SHF.L.U32 R4, R9, 0x1f, RZ ;  /* 0x0000001f09047819 */ /* 0x000fe200000006ff */
[----:B------:R-:W-:Y:S02]  /*3fb0*/  ULEA UR31, UR32, UR26, 0x3 ;  /* 0x0000001a201f7291 */ /* 0x000fe4000f8e18ff */
[----:B------:R-:W-:Y:S02]  /*3fc0*/  ULEA UR11, UR32, UR44, 0x6 ;  /* 0x0000002c200b7291 */ /* 0x000fe4000f8e30ff */
[----:B-1----:R-:W-:-:S06]  /*3fd0*/  UISETP.GE.AND UP0, UPT, UR4, 0x1, UPT ;  /* 0x000000010400788c */ /* 0x002fcc000bf06270 */
[----:B------:R-:W-:-:S05]  /*3fe0*/  PLOP3.LUT P0, PT, PT, PT, UP0, 0x80, 0x8 ;  /* 0x000000000008781c */ /* 0x000fca0003f0f008 */
[----:B------:R-:W-:-:S08]  /*3ff0*/  @UP0 ULEA UR4, UR23, UR26, 0x3 ;  /* 0x0000001a17040291 */ /* 0x000fd0000f8e18ff */
[----:B------:R-:W-:-:S04]  /*4000*/  @P0 SHF.L.U32 R0, R2, 0x1f, RZ ;  /* 0x0000001f02000819 */ /* 0x000fc800000006ff */
[----:B------:R1:W2:Y:S01]  /*4010*/  @P0 SYNCS.PHASECHK.TRANS64.TRYWAIT P2, [UR4], R0 ;  /* 0x00000000ff0005a7 */ /* 0x0002a20008041104 */
[----:B------:R-:W3:Y:S02]  /*4020*/  SYNCS.PHASECHK.TRANS64.TRYWAIT P0, [UR31+0x160], R4 ;  /* 0x00016004ff0075a7 */ /* 0x000ee4000800111f */
[----:B-123--:R-:W-:Y:S05]  /*4030*/  @!P0 BRA `(.L_x_79) ;  /* 0x0000005c00348947 */ /* 0x00efea0003800000 */
.L_x_197:
[----:B------:R-:W-:Y:S01]  /*4040*/  UMOV UR27, UR22 ;  /* 0x00000016001b7c82 */ /* 0x000fe20008000000 */
[----:B------:R-:W-:Y:S05]  /*4050*/  BRA.U !UP0, `(.L_x_80) ;  /* 0x0000000108c07547 */ /* 0x000fea000b800000 */
[----:B------:R-:W-:Y:S02]  /*4060*/  UIADD3 UR27, UPT, UPT, UR43, UR22, URZ ;  /* 0x000000162b1b7290 */ /* 0x000fe4000fffe0ff */
[----:B------:R-:W-:Y:S01]  /*4070*/  UPLOP3.LUT UP2, UPT, UPT, UPT, UPT, 0x40, 0x4 ;  /* 0x000000000004789c */ /* 0x000fe20003f4e870 */
[----:B------:R-:W-:Y:S01]  /*4080*/  UMOV UR24, UR33 ;  /* 0x0000002100187c82 */ /* 0x000fe20008000000 */
[----:B------:R-:W-:-:S09]  /*4090*/  UMOV UR10, UR23 ;  /* 0x00000017000a7c82 */ /* 0x000fd20008000000 */
.L_x_83:
[----:B--2---:R-:W-:Y:S01]  /*40a0*/  ULEA UR5, UR10, UR26, 0x3 ;  /* 0x0000001a0a057291 */ /* 0x004fe2000f8e18ff */
[----:B---3--:R-:W-:Y:S11]  /*40b0*/  @P2 BRA `(.L_x_81) ;  /* 0x00000000000c2947 */ /* 0x008ff60003800000 */
[----:B-1----:R-:W-:Y:S04]  /*40c0*/  SHF.L.U32 R4, R2, 0x1f, RZ ;  /* 0x0000001f02047819 */ /* 0x002fe800000006ff */
[----:B------:R-:W1:Y:S02]  /*40d0*/  SYNCS.PHASECHK.TRANS64.TRYWAIT P0, [UR5], R4 ;  /* 0x00000004ff0075a7 */ /* 0x000e640008001105 */
[----:B-1----:R-:W-:Y:S05]  /*40e0*/  @!P0 BRA `(.L_x_82) ;  /* 0x0000005c00208947 */ /* 0x002fea0003800000 */
.L_x_81:
[----:B------:R-:W-:Y:S01]  /*40f0*/  UISETP.NE.AND UP0, UPT, UR24, 0x1, UPT ;  /* 0x000000011800788c */ /* 0x000fe2000bf05270 */
[----:B------:R-:W-:Y:S01]  /*4100*/  PLOP3.LUT P2, PT, PT, PT, PT, 0x80, 0x8 ;  /* 0x000000000008781c */ /* 0x000fe20003f4f070 */
[----:B------:R-:W-:Y:S02]  /*4110*/  UIADD3 UR4, UPT, UPT, UR10, 0x1, URZ ;  /* 0x000000010a047890 */ /* 0x000fe4000fffe0ff */
[----:B------:R-:W-:Y:S02]  /*4120*/  UIADD3 UR25, UPT, UPT, UR5, 0x68, URZ ;  /* 0x0000006805197890 */ /* 0x000fe4000fffe0ff */
[----:B------:R-:W-:Y:S01]  /*4130*/  UISETP.NE.AND UP1, UPT, UR4, 0xd, UPT ;  /* 0x0000000d0400788c */ /* 0x000fe2000bf25270 */
[----:B------:R-:W-:Y:S01]  /*4140*/  PLOP3.LUT P0, PT, PT, PT, UP0, 0x80, 0x8 ;  /* 0x000000000008781c */ /* 0x000fe20003f0f008 */
[----:B------:R-:W-:Y:S02]  /*4150*/  UIADD3 UR22, UPT, UPT, UR22, 0x1, URZ ;  /* 0x0000000116167890 */ /* 0x000fe4000fffe0ff */
[----:B------:R-:W-:Y:S02]  /*4160*/  USEL UR6, URZ, 0x1, UP1 ;  /* 0x00000001ff067887 */ /* 0x000fe40008800000 */
[----:B------:R-:W-:Y:S02]  /*4170*/  USEL UR23, UR4, URZ, UP1 ;  /* 0x000000ff04177287 */ /* 0x000fe40008800000 */
[----:B------:R-:W-:Y:S02]  /*4180*/  UIADD3 UR24, UPT, UPT, UR24, -0x1, URZ ;  /* 0xffffffff18187890 */ /* 0x000fe4000fffe0ff */
[----:B------:R-:W-:Y:S01]  /*4190*/  @UP0 ULEA UR4, UR23, UR26, 0x3 ;  /* 0x0000001a17040291 */ /* 0x000fe2000f8e18ff */
[----:B------:R-:W-:Y:S01]  /*41a0*/  LOP3.LUT R2, R2, UR6, RZ, 0x3c, !PT ;  /* 0x0000000602027c12 */ /* 0x000fe2000f8e3cff */
[----:B------:R-:W-:Y:S02]  /*41b0*/  ULEA UR6, UR10, UR30, 0x9 ;  /* 0x0000001e0a067291 */ /* 0x000fe4000f8e48ff */
[----:B------:R-:W-:Y:S01]  /*41c0*/  UISETP.NE.AND UP0, UPT, UR22, UR27, UPT ;  /* 0x0000001b1600728c */ /* 0x000fe2000bf05270 */
[----:B-1----:R-:W-:Y:S01]  /*41d0*/  @P0 SHF.L.U32 R0, R2, 0x1f, RZ ;  /* 0x0000001f02000819 */ /* 0x002fe200000006ff */
[----:B------:R-:W-:Y:S02]  /*41e0*/  UIADD3 UR20, UPT, UPT, UR6, 0x2, URZ ;  /* 0x0000000206147890 */ /* 0x000fe4000fffe0ff */
[----:B------:R-:W-:Y:S01]  /*41f0*/  UIADD3 UR16, UPT, UPT, UR6, 0x4, URZ ;  /* 0x0000000406107890 */ /* 0x000fe2000fffe0ff */
[----:B------:R2:W3:Y:S01]  /*4200*/  @P0 SYNCS.PHASECHK.TRANS64.TRYWAIT P2, [UR4], R0 ;  /* 0x00000000ff0005a7 */ /* 0x0004e20008041104 */
[----:B------:R-:W-:Y:S02]  /*4210*/  ULEA UR4, UR10, UR29, 0x9 ;  /* 0x0000001d0a047291 */ /* 0x000fe4000f8e48ff */
[----:B------:R-:W-:Y:S02]  /*4220*/  UIADD3 UR12, UPT, UPT, UR6, 0x6, URZ ;  /* 0x00000006060c7890 */ /* 0x000fe4000fffe0ff */
[----:B------:R-:W-:Y:S02]  /*4230*/  UIADD3 UR18, UPT, UPT, UR4, 0x2, URZ ;  /* 0x0000000204127890 */ /* 0x000fe4000fffe0ff */
[----:B------:R-:W-:Y:S02]  /*4240*/  UIADD3 UR14, UPT, UPT, UR4, 0x4, URZ ;  /* 0x00000004040e7890 */ /* 0x000fe4000fffe0ff */
[----:B------:R-:W-:Y:S01]  /*4250*/  UIADD3 UR8, UPT, UPT, UR4, 0x6, URZ ;  /* 0x0000000604087890 */ /* 0x000fe2000fffe0ff */
[----:B------:R-:W-:Y:S01]  /*4260*/  UMOV UR7, 0x40004040 ;  /* 0x4000404000077882 */ /* 0x000fe20000000000 */
[----:B------:R-:W-:Y:S01]  /*4270*/  UMOV UR5, 0x40004040 ;  /* 0x4000404000057882 */ /* 0x000fe20000000000 */
[----:B------:R-:W-:Y:S01]  /*4280*/  UMOV UR21, 0x40004040 ;  /* 0x4000404000157882 */ /* 0x000fe20000000000 */
[----:B------:R2:W-:Y:S01]  /*4290*/  UTCHMMA.2CTA gdesc[UR4], gdesc[UR6], tmem[UR11], tmem[UR40], idesc[UR41], UP2 ;  /* 0x00ff2806040075ea */ /* 0x0005e2000920000b */
[----:B------:R-:W-:Y:S01]  /*42a0*/  UPLOP3.LUT UP2, UPT, UPT, UPT, UPT, 0x80, 0x8 ;  /* 0x000000000008789c */ /* 0x000fe20003f4f070 */
[----:B------:R-:W-:Y:S01]  /*42b0*/  UMOV UR19, 0x40004040 ;  /* 0x4000404000137882 */ /* 0x000fe20000000000 */
[----:B------:R-:W-:Y:S01]  /*42c0*/  UMOV UR17, 0x40004040 ;  /* 0x4000404000117882 */ /* 0x000fe20000000000 */
[----:B------:R2:W-:Y:S01]  /*42d0*/  UTCHMMA.2CTA gdesc[UR18], gdesc[UR20], tmem[UR11], tmem[UR38], idesc[UR39], UPT ;  /* 0x00ff2614120075ea */ /* 0x0005e2000ba0000b */
[----:B------:R-:W-:Y:S01]  /*42e0*/  UMOV UR15, 0x40004040 ;  /* 0x40004040000f7882 */ /* 0x000fe20000000000 */
[----:B------:R-:W-:Y:S01]  /*42f0*/  UMOV UR13, 0x40004040 ;  /* 0x40004040000d7882 */ /* 0x000fe20000000000 */
[----:B------:R-:W-:Y:S01]  /*4300*/  UMOV UR9, 0x40004040 ;  /* 0x4000404000097882 */ /* 0x000fe20000000000 */
[----:B------:R2:W-:Y:S01]  /*4310*/  UTCHMMA.2CTA gdesc[UR14], gdesc[UR16], tmem[UR11], tmem[UR36], idesc[UR37], UPT ;  /* 0x00ff24100e0075ea */ /* 0x0005e2000ba0000b */
[----:B------:R2:W-:Y:S01]  /*4320*/  UTCHMMA.2CTA gdesc[UR8], gdesc[UR12], tmem[UR11], tmem[UR34], idesc[UR35], UPT ;  /* 0x00ff220c080075ea */ /* 0x0005e2000ba0000b */
[----:B------:R2:W-:Y:S01]  /*4330*/  UTCBAR.2CTA.MULTICAST [UR25], URZ, UR28 ;  /* 0x000000ff190073e9 */ /* 0x0005e2000820081c */
[----:B------:R-:W-:Y:S01]  /*4340*/  UMOV UR10, UR23 ;  /* 0x00000017000a7c82 */ /* 0x000fe20008000000 */
[----:B------:R-:W-:Y:S05]  /*4350*/  BRA.U UP0, `(.L_x_83) ;  /* 0xfffffffd00507547 */ /* 0x000fea000b83ffff */
.L_x_80:
[----:B--2---:R-:W-:Y:S01]  /*4360*/  UIADD3 UR4, UPT, UPT, UR31, 0x140, URZ ;  /* 0x000001401f047890 */ /* 0x004fe2000fffe0ff */
[----:B------:R-:W-:-:S08]  /*4370*/  UMOV UR22, UR27 ;  /* 0x0000001b00167c82 */ /* 0x000fd00008000000 */
[----:B------:R2:W-:Y:S01]  /*4380*/  UTCBAR.2CTA.MULTICAST [UR4], URZ, UR42 ;  /* 0x000000ff040073e9 */ /* 0x0005e2000820082a */
[----:B------:R-:W-:Y:S02]  /*4390*/  NOP ;  /* 0x0000000000007918 */ /* 0x000fe40000000000 */
.L_x_78:
[----:B--2---:R-:W-:Y:S01]  /*43a0*/  UIADD3 UR4, UPT, UPT, UR32, 0x1, URZ ;  /* 0x0000000120047890 */ /* 0x004fe2000fffe0ff */
[----:B------:R-:W-:-:S03]  /*43b0*/  ISETP.NE.AND P0, PT, R8, 0x2, PT ;  /* 0x000000020800780c */ /* 0x000fc60003f05270 */
[----:B------:R-:W-:Y:S01]  /*43c0*/  UISETP.NE.AND UP0, UPT, UR4, 0x4, UPT ;  /* 0x000000040400788c */ /* 0x000fe2000bf05270 */
[----:B-1----:R-:W-:Y:S02]  /*43d0*/  SEL R0, RZ, 0x1, P0 ;  /* 0x00000001ff007807 */ /* 0x002fe40000000000 */
[----:B------:R-:W-:Y:S01]  /*43e0*/  SEL R8, R8, RZ, P0 ;  /* 0x000000ff08087207 */ /* 0x000fe20000000000 */
[----:B------:R-:W-:Y:S01]  /*43f0*/  USEL UR5, URZ, 0x1, UP0 ;  /* 0x00000001ff057887 */ /* 0x000fe20008000000 */
[----:B------:R-:W-:Y:S01]  /*4400*/  LOP3.LUT R3, R3, R0, RZ, 0x3c, !PT ;  /* 0x0000000003037212 */ /* 0x000fe200078e3cff */
[----:B------:R-:W-:-:S04]  /*4410*/  USEL UR32, UR4, URZ, UP0 ;  /* 0x000000ff04207287 */ /* 0x000fc80008000000 */
[----:B------:R-:W-:Y:S01]  /*4420*/  LOP3.LUT R9, R9, UR5, RZ, 0x3c, !PT ;  /* 0x0000000509097c12 */ /* 0x000fe2000f8e3cff */
[----:B------:R-:W-:Y:S07]  /*4430*/  @P1 BRA `(.L_x_84) ;  /* 0xfffffff800881947 */ /* 0x000fee000383ffff */
[----:B------:R-:W1:Y:S01]  /*4440*/  S2UR UR8, SR_CgaCtaId ;  /* 0x00000000000879c3 */ /* 0x000e620000008800 */
[----:B------:R-:W-:Y:S01]  /*4450*/  ELECT P0, URZ, PT ;  /* 0x0000000000ff782f */ /* 0x000fe20003800000 */
[----:B------:R-:W-:Y:S01]  /*4460*/  HFMA2 R0, -RZ, RZ, 0, 5.9604644775390625e-08 ;  /* 0x00000001ff007431 */ /* 0x000fe200000001ff */
[----:B------:R-:W-:-:S05]  /*4470*/  UMOV UR4, 0x40 ;  /* 0x0000004000047882 */ /* 0x000fca0000000000 */
[----:B------:R-:W-:Y:S01]  /*4480*/  UVIRTCOUNT.DEALLOC.SMPOOL 0x80 ;  /* 0x000000800000784c */ /* 0x000fe20000000000 */
[----:B------:R-:W-:Y:S02]  /*4490*/  UISETP.NE.AND UP1, UPT, UR48, URZ, UPT ;  /* 0x000000ff3000728c */ /* 0x000fe4000bf25270 */
[----:B-1----:R-:W-:-:S09]  /*44a0*/  ULEA UR8, UR8, UR4, 0x18 ;  /* 0x0000000408087291 */ /* 0x002fd2000f8ec0ff */
[----:B------:R1:W-:Y:S01]  /*44b0*/  @P0 STS.U8 [UR8+0x1c], R0 ;  /* 0x00001c00ff000988 */ /* 0x0003e20008000008 */
[----:B------:R-:W-:Y:S05]  /*44c0*/  BRA.U UP1, `(.L_x_85) ;  /* 0x0000000101a07547 */ /* 0x000fea000b800000 */
[----:B------:R-:W-:Y:S01]  /*44d0*/  UIADD3 UR7, UPT, UPT, UR26, 0x160, URZ ;  /* 0x000001601a077890 */ /* 0x000fe2000fffe0ff */
[----:B------:R-:W-:-:S03]  /*44e0*/  SHF.L.U32 R2, R9, 0x1f, RZ ;  /* 0x0000001f09027819 */ /* 0x000fc600000006ff */
[----:B------:R-:W-:-:S09]  /*44f0*/  ULEA UR4, UR32, UR7, 0x3 ;  /* 0x0000000720047291 */ /* 0x000fd2000f8e18ff */
[----:B------:R-:W2:Y:S02]  /*4500*/  SYNCS.PHASECHK.TRANS64.TRYWAIT P0, [UR4], R2 ;  /* 0x00000002ff0075a7 */ /* 0x000ea40008001104 */
[----:B--2---:R-:W-:Y:S05]  /*4510*/  @!P0 BRA `(.L_x_86) ;  /* 0x00000058002c8947 */ /* 0x004fea0003800000 */
.L_x_200:
        /* <DEDUP_REMOVED lines=9> */
.L_x_202:
        /* <DEDUP_REMOVED lines=9> */
.L_x_204:
[----:B------:R-:W-:-:S04]  /*4640*/  UIADD3 UR4, UPT, UPT, UR4, 0x1, URZ ;  /* 0x0000000104047890 */ /* 0x000fc8000fffe0ff */
[----:B------:R-:W-:-:S04]  /*4650*/  UISETP.NE.AND UP0, UPT, UR4, 0x4, UPT ;  /* 0x000000040400788c */ /* 0x000fc8000bf05270 */
[----:B------:R-:W-:Y:S02]  /*4660*/  USEL UR5, URZ, 0x1, UP0 ;  /* 0x00000001ff057887 */ /* 0x000fe40008000000 */
[----:B------:R-:W-:-:S04]  /*4670*/  USEL UR4, UR4, URZ, UP0 ;  /* 0x000000ff04047287 */ /* 0x000fc80008000000 */
[----:B------:R-:W-:Y:S01]  /*4680*/  ULEA UR4, UR4, UR7, 0x3 ;  /* 0x0000000704047291 */ /* 0x000fe2000f8e18ff */
[----:B------:R-:W-:-:S04]  /*4690*/  LOP3.LUT R2, R2, UR5, RZ, 0x3c, !PT ;  /* 0x0000000502027c12 */ /* 0x000fc8000f8e3cff */
[----:B------:R-:W-:Y:S01]  /*46a0*/  SHF.L.U32 R2, R2, 0x1f, RZ ;  /* 0x0000001f02027819 */ /* 0x000fe200000006ff */
[----:B-1----:R-:W-:-:S04]  /*46b0*/  IMAD.U32 R0, RZ, RZ, UR4 ;  /* 0x00000004ff007e24 */ /* 0x002fc8000f8e00ff */
[----:B------:R1:W2:Y:S03]  /*46c0*/  SYNCS.PHASECHK.TRANS64.TRYWAIT P0, [R0+URZ], R2 ;  /* 0x00000002000075a7 */ /* 0x0002a600080011ff */
[----:B--2---:R-:W-:Y:S05]  /*46d0*/  @!P0 NANOSLEEP.SYNCS 0x989680 ;  /* 0x009896800000895d */ /* 0x004fea0003900000 */
[----:B------:R-:W2:Y:S02]  /*46e0*/  @!P0 SYNCS.PHASECHK.TRANS64 P0, [R0+URZ], R2 ;  /* 0x00000002000085a7 */ /* 0x000ea400080010ff */
[----:B--2---:R-:W-:Y:S05]  /*46f0*/  @P0 BRA `(.L_x_89) ;  /* 0x0000000000200947 */ /* 0x004fea0003800000 */
.L_x_90:
[----:B--2---:R2:W4:Y:S02]  /*4700*/  SYNCS.PHASECHK.TRANS64.TRYWAIT P0, [R0+URZ], R2 ;  /* 0x00000002000075a7 */ /* 0x00452400080011ff */
[----:B----4-:R-:W-:Y:S05]  /*4710*/  @!P0 NANOSLEEP.SYNCS 0x989680 ;  /* 0x009896800000895d */ /* 0x010fea0003900000 */
[----:B------:R-:W4:Y:S02]  /*4720*/  @!P0 SYNCS.PHASECHK.TRANS64 P0, [R0+URZ], R2 ;  /* 0x00000002000085a7 */ /* 0x000f2400080010ff */
[----:B----4-:R-:W-:Y:S05]  /*4730*/  @!P0 BRA `(.L_x_90) ;  /* 0xfffffffc00f08947 */ /* 0x010fea000383ffff */
[----:B------:R-:W-:Y:S05]  /*4740*/  BRA `(.L_x_89) ;  /* 0x00000000000c7947 */ /* 0x000fea0003800000 */
.L_x_85:
[----:B------:R-:W-:-:S04]  /*4750*/  UIADD3 UR4, UPT, UPT, UR26, 0x1a0, URZ ;  /* 0x000001a01a047890 */ /* 0x000fc8000fffe0ff */
[----:B------:R-:W-:-:S09]  /*4760*/  UPRMT UR4, UR49, 0x654, UR4 ;  /* 0x0000065431047896 */ /* 0x000fd20008000004 */
[----:B------:R-:W-:Y:S03]  /*4770*/  SYNCS.ARRIVE.TRANS64.RED.A1T0 RZ, [UR4], RZ ;  /* 0x000000ffffff79a7 */ /* 0x000fe60008100404 */
.L_x_89:
[----:B-12---:R-:W-:Y:S01]  /*4780*/  SHF.L.U32 R2, RZ, 0x1f, RZ ;  /* 0x0000001fff027819 */ /* 0x006fe200000006ff */
[----:B------:R-:W-:Y:S01]  /*4790*/  UIADD3 UR4, UPT, UPT, UR26, 0x1a0, URZ ;  /* 0x000001a01a047890 */ /* 0x000fe2000fffe0ff */
[----:B------:R-:W-:Y:S02]  /*47a0*/  PLOP3.LUT P0, PT, PT, PT, UP1, 0x80, 0x8 ;  /* 0x000000000008781c */ /* 0x000fe40003f0f018 */
[----:B------:R-:W1:Y:S02]  /*47b0*/  SYNCS.PHASECHK.TRANS64.TRYWAIT P1, [UR26+0x1a0], R2 ;  /* 0x0001a002ff0075a7 */ /* 0x000e64000802111a */
[----:B-1----:R-:W-:Y:S09]  /*47c0*/  @!P1 BRA `(.L_x_91) ;  /* 0x0000005400c89947 */ /* 0x002ff20003800000 */
.L_x_206:
[----:B------:R-:W-:Y:S01]  /*47d0*/  @!UP1 UPRMT UR4, UR49, 0x654, UR4 ;  /* 0x0000065431049896 */ /* 0x000fe20008000004 */
[----:B------:R-:W-:Y:S01]  /*47e0*/  UMOV UR5, 0xffff ;  /* 0x0000ffff00057882 */ /* 0x000fe20000000000 */
[----:B------:R-:W-:-:S07]  /*47f0*/  UMOV UR6, 0x1 ;  /* 0x0000000100067882 */ /* 0x000fce0000000000 */
[----:B------:R-:W-:Y:S01]  /*4800*/  @!P0 SYNCS.ARRIVE.TRANS64.RED.A1T0 RZ, [UR4], RZ ;  /* 0x000000ffffff89a7 */ /* 0x000fe20008100404 */
[----:B------:R-:W-:Y:S01]  /*4810*/  NOP ;  /* 0x0000000000007918 */ /* 0x000fe20000000000 */
[----:B-1----:R-:W1:Y:S01]  /*4820*/  LDS R0, [UR8+0x14] ;  /* 0x00001408ff007984 */ /* 0x002e620008000800 */
[----:B------:R-:W-:-:S04]  /*4830*/  ULOP3.LUT UR4, UR44, 0xffff, URZ, 0xc0, !UPT ;  /* 0x0000ffff2c047892 */ /* 0x000fc8000f8ec0ff */
[----:B------:R-:W-:-:S04]  /*4840*/  USHF.R.U32.HI UR4, URZ, 0x5, UR4 ;  /* 0x00000005ff047899 */ /* 0x000fc80008011604 */
[----:B------:R-:W-:Y:S02]  /*4850*/  USHF.L.U32 UR5, UR5, UR4, URZ ;  /* 0x0000000405057299 */ /* 0x000fe400080006ff */
[----:B------:R-:W-:-:S04]  /*4860*/  USHF.L.U32 UR4, UR6, UR4, URZ ;  /* 0x0000000406047299 */ /* 0x000fc800080006ff */
[----:B-1----:R-:W-:-:S04]  /*4870*/  LOP3.LUT R0, R0, UR5, RZ, 0xc0, !PT ;  /* 0x0000000500007c12 */ /* 0x002fc8000f8ec0ff */
[----:B------:R-:W-:-:S13]  /*4880*/  ISETP.NE.AND P0, PT, R0, UR5, PT ;  /* 0x0000000500007c0c */ /* 0x000fda000bf05270 */
[----:B------:R-:W-:Y:S05]  /*4890*/  @P0 BRA `(.L_x_92) ;  /* 0x0000000000580947 */ /* 0x000fea0003800000 */
[----:B------:R-:W1:Y:S02]  /*48a0*/  LDS R0, [UR8+0x18] ;  /* 0x00001808ff007984 */ /* 0x000e640008000800 */
[----:B-1----:R-:W-:-:S04]  /*48b0*/  LOP3.LUT R0, R0, UR4, RZ, 0xc0, !PT ;  /* 0x0000000400007c12 */ /* 0x002fc8000f8ec0ff */
[----:B------:R-:W-:-:S13]  /*48c0*/  ISETP.NE.AND P0, PT, R0, UR4, PT ;  /* 0x0000000400007c0c */ /* 0x000fda000bf05270 */
[----:B------:R-:W-:Y:S05]  /*48d0*/  @P0 BRA `(.L_x_93) ;  /* 0x00000000003c0947 */ /* 0x000fea0003800000 */
[----:B------:R-:W1:Y:S01]  /*48e0*/  S2R R2, SR_LANEID ;  /* 0x0000000000027919 */ /* 0x000e620000000000 */
[----:B------:R-:W-:-:S06]  /*48f0*/  ULOP3.LUT UR5, URZ, UR5, URZ, 0x33, !UPT ;  /* 0x00000005ff057292 */ /* 0x000fcc000f8e33ff */
[----:B------:R-:W-:-:S04]  /*4900*/  IMAD.U32 R0, RZ, RZ, UR5 ;  /* 0x00000005ff007e24 */ /* 0x000fc8000f8e00ff */
[----:B------:R2:W4:Y:S02]  /*4910*/  REDUX UR7, R0 ;  /* 0x00000000000773c4 */ /* 0x0005240000000000 */
[----:B------:R1:W-:Y:S01]  /*4920*/  UTCATOMSWS.AND URZ, UR5 ;  /* 0x0000000500ff79e3 */ /* 0x0003e20008000000 */
[----:B--2---:R-:W-:Y:S01]  /*4930*/  LOP3.LUT R0, RZ, UR4, RZ, 0x33, !PT ;  /* 0x00000004ff007c12 */ /* 0x004fe2000f8e33ff */
[----:B------:R-:W-:Y:S02]  /*4940*/  VOTEU.ANY UR4, UPT, PT ;  /* 0x0000000000047886 */ /* 0x000fe400038e0100 */
[----:B------:R-:W-:Y:S02]  /*4950*/  UFLO.U32 UR4, UR4 ;  /* 0x00000004000472bd */ /* 0x000fe400080e0000 */
[----:B------:R-:W2:Y:S04]  /*4960*/  REDUX UR6, R0 ;  /* 0x00000000000673c4 */ /* 0x000ea80000000000 */
[----:B-1----:R-:W-:-:S02]  /*4970*/  ISETP.EQ.U32.AND P0, PT, R2, UR4, PT ;  /* 0x0000000402007c0c */ /* 0x002fc4000bf02070 */
[----:B----4-:R-:W-:-:S11]  /*4980*/  MOV R2, UR7 ;  /* 0x0000000700027c02 */ /* 0x010fd60008000f00 */
[----:B------:R1:W-:Y:S01]  /*4990*/  @P0 ATOMS.AND RZ, [UR8+0x14], R2 ;  /* 0x00001402ffff098c */ /* 0x0003e2000a800008 */
[----:B--2---:R-:W-:-:S05]  /*49a0*/  IMAD.U32 R0, RZ, RZ, UR6 ;  /* 0x00000006ff007e24 */ /* 0x004fca000f8e00ff */
[----:B------:R1:W-:Y:S01]  /*49b0*/  @P0 ATOMS.AND RZ, [UR8+0x18], R0 ;  /* 0x00001800ffff098c */ /* 0x0003e2000a800008 */
[----:B------:R-:W-:Y:S05]  /*49c0*/  BRA `(.L_x_94) ;  /* 0x0000000000147947 */ /* 0x000fea0003800000 */
.L_x_93:
[----:B------:R-:W-:Y:S02]  /*49d0*/  MOV R2, 0x49f0 ;  /* 0x000049f000027802 */ /* 0x000fe40000000f00 */
[----:B---3-5:R-:W-:Y:S05]  /*49e0*/  CALL.REL.NOINC `($__internal_0_$__cuda_sm10x_tcgen05_guardrail_trap_col_being_dealloced_not_returned_by_alloc) ;  /* 0x0000005800a87944 */ /* 0x028fea0003c00000 */
[----:B------:R-:W-:Y:S05]  /*49f0*/  BRA `(.L_x_94) ;  /* 0x0000000000087947 */ /* 0x000fea0003800000 */
.L_x_92:
[----:B------:R-:W-:Y:S02]  /*4a00*/  MOV R2, 0x4a20 ;  /* 0x00004a2000027802 */ /* 0x000fe40000000f00 */
[----:B---3-5:R-:W-:Y:S05]  /*4a10*/  CALL.REL.NOINC `($__internal_2_$__cuda_sm10x_tcgen05_guardrail_trap_unallocated_columns_being_dealloced) ;  /* 0x0000005800b47944 */ /* 0x028fea0003c00000 */
.L_x_94:
[----:B------:R-:W-:Y:S01]  /*4a20*/  NOP ;  /* 0x0000000000007918 */ /* 0x000fe20000000000 */
[----:B------:R-:W-:Y:S05]  /*4a30*/  EXIT ;  /* 0x000000000000794d */ /* 0x000fea0003800000 */
.L_x_65:
[----:B------:R-:W-:-:S09]  /*4a40*/  UISETP.NE.OR UP0, UPT, UR25, 0x3, !UP3 ;  /* 0x000000031900788c */ /* 0x000fd2000df05670 */
[----:B------:R-:W-:Y:S05]  /*4a50*/  BRA.U UP0, `(.L_x_95) ;  /* 0x0000001100b87547 */ /* 0x000fea000b800000 */
[----:B------:R-:W1:Y:S01]  /*4a60*/  LDCU UR31, c[0x0][0x370] ;  /* 0x00006e00ff1f77ac */ /* 0x000e620008000800 */
[----:B------:R-:W2:Y:S01]  /*4a70*/  LDC.64 R16, c[0x0][0x348] ;  /* 0x0000d200ff107b82 */ /* 0x000ea20000000a00 */
[----:B------:R-:W-:Y:S02]  /*4a80*/  HFMA2 R13, -RZ, RZ, 0, 0 ;  /* 0x00000000ff0d7431 */ /* 0x000fe400000001ff */
[----:B------:R-:W-:Y:S01]  /*4a90*/  IMAD.MOV.U32 R15, RZ, RZ, 0x1 ;  /* 0x00000001ff0f7424 */ /* 0x000fe200078e00ff */
[----:B------:R-:W1:Y:S01]  /*4aa0*/  LDCU.128 UR48, c[0x0][0xb10] ;  /* 0x00016200ff3077ac */ /* 0x000e620008000c00 */
[----:B------:R-:W-:Y:S01]  /*4ab0*/  IMAD.MOV.U32 R14, RZ, RZ, RZ ;  /* 0x000000ffff0e7224 */ /* 0x000fe200078e00ff */
[----:B------:R-:W-:Y:S01]  /*4ac0*/  MOV R7, 0x1000 ;  /* 0x0000100000077802 */ /* 0x000fe20000000f00 */
[----:B------:R-:W3:Y:S01]  /*4ad0*/  LDCU UR30, c[0x0][0x374] ;  /* 0x00006e80ff1e77ac */ /* 0x000ee20008000800 */
[----:B------:R-:W4:Y:S01]  /*4ae0*/  LDC.64 R2, c[0x0][0x888] ;  /* 0x00022200ff027b82 */ /* 0x000f220000000a00 */
[----:B------:R-:W3:Y:S01]  /*4af0*/  LDCU UR15, c[0x0][0xb0c] ;  /* 0x00016180ff0f77ac */ /* 0x000ee20008000800 */
[----:B------:R-:W2:Y:S06]  /*4b00*/  LDCU UR52, c[0x0][0xb20] ;  /* 0x00016400ff3477ac */ /* 0x000eac0008000800 */
[----:B------:R-:W4:Y:S01]  /*4b10*/  LDC.64 R4, c[0x0][0x890] ;  /* 0x00022400ff047b82 */ /* 0x000f220000000a00 */
[----:B------:R-:W2:Y:S01]  /*4b20*/  LDCU UR4, c[0x0][0xb30] ;  /* 0x00016600ff0477ac */ /* 0x000ea20008000800 */
[----:B------:R-:W-:Y:S01]  /*4b30*/  UMOV UR21, 0x400 ;  /* 0x0000040000157882 */ /* 0x000fe20000000000 */
[----:B-1----:R-:W-:-:S02]  /*4b40*/  UIMAD.WIDE.U32 UR6, UR31, UR48, URZ ;  /* 0x000000301f0672a5 */ /* 0x002fc4000f8e00ff */
[----:B---3--:R-:W-:Y:S02]  /*4b50*/  UIMAD.WIDE.U32 UR8, UR30, UR51, URZ ;  /* 0x000000331e0872a5 */ /* 0x008fe4000f8e00ff */
[----:B------:R-:W-:Y:S02]  /*4b60*/  ULEA UR21, UR47, UR21, 0x18 ;  /* 0x000000152f157291 */ /* 0x000fe4000f8ec0ff */
[----:B------:R-:W-:Y:S02]  /*4b70*/  UPLOP3.LUT UP2, UPT, UPT, UPT, UPT, 0x40, 0x4 ;  /* 0x000000000004789c */ /* 0x000fe40003f4e870 */
[----:B------:R-:W-:Y:S01]  /*4b80*/  UIADD3 UR37, UPT, UPT, UR21, 0xe8, URZ ;  /* 0x000000e815257890 */ /* 0x000fe2000fffe0ff */
[----:B------:R-:W-:Y:S01]  /*4b90*/  UMOV UR6, UR7 ;  /* 0x0000000700067c82 */ /* 0x000fe20008000000 */
[----:B------:R-:W-:Y:S01]  /*4ba0*/  UMOV UR38, UR9 ;  /* 0x0000000900267c82 */ /* 0x000fe20008000000 */
[----:B------:R-:W-:Y:S02]  /*4bb0*/  UISETP.GE.AND UP0, UPT, UR45, 0x1, UPT ;  /* 0x000000012d00788c */ /* 0x000fe4000bf06270 */
[----:B------:R-:W-:Y:S01]  /*4bc0*/  UISETP.NE.AND UP4, UPT, UR45, 0x1, UPT ;  /* 0x000000012d00788c */ /* 0x000fe2000bf85270 */
[----:B------:R-:W1:Y:S01]  /*4bd0*/  LDCU.64 UR22, c[0x0][0xb28] ;  /* 0x00016500ff1677ac */ /* 0x000e620008000a00 */
[----:B------:R-:W-:-:S02]  /*4be0*/  UISETP.NE.AND UP6, UPT, UR15, 0x1, UPT ;  /* 0x000000010f00788c */ /* 0x000fc4000bfc5270 */
[----:B------:R-:W-:Y:S02]  /*4bf0*/  UISETP.NE.AND UP5, UPT, UR50, 0x1, UPT ;  /* 0x000000013200788c */ /* 0x000fe4000bfa5270 */
[----:B------:R-:W-:Y:S02]  /*4c00*/  UIADD3 UR41, UPT, UPT, UR21, 0xd0, URZ ;  /* 0x000000d015297890 */ /* 0x000fe4000fffe0ff */
[----:B------:R-:W-:Y:S02]  /*4c10*/  UIADD3 UR33, UPT, UPT, UR21, 0xd8, URZ ;  /* 0x000000d815217890 */ /* 0x000fe4000fffe0ff */
[----:B------:R-:W-:Y:S02]  /*4c20*/  UIADD3 UR25, UPT, UPT, UR21, 0xe0, URZ ;  /* 0x000000e015197890 */ /* 0x000fe4000fffe0ff */
[----:B------:R-:W-:Y:S02]  /*4c30*/  UPRMT UR37, UR47, 0x654, UR37 ;  /* 0x000006542f257896 */ /* 0x000fe40008000025 */
[----:B------:R-:W-:-:S02]  /*4c40*/  USHF.R.U32.HI UR39, URZ, UR49, UR6 ;  /* 0x00000031ff277299 */ /* 0x000fc40008011606 */
[----:B--2---:R-:W-:Y:S02]  /*4c50*/  USHF.R.U32.HI UR38, URZ, UR52, UR38 ;  /* 0x00000034ff267299 */ /* 0x004fe40008011626 */
[----:B------:R-:W-:-:S11]  /*4c60*/  UISETP.NE.AND UP3, UPT, UR4, 0x1, UPT ;  /* 0x000000010400788c */ /* 0x000fd6000bf65270 */
.L_x_106:
[C---:B------:R-:W-:Y:S02]  /*4c70*/  LEA R12, R14.reuse, UR21, 0x3 ;  /* 0x000000150e0c7c11 */ /* 0x040fe4000f8e18ff */
[----:B------:R-:W-:Y:S02]  /*4c80*/  SHF.L.U32 R0, R13, 0x1f, RZ ;  /* 0x0000001f0d007819 */ /* 0x000fe400000006ff */
[----:B------:R-:W-:Y:S02]  /*4c90*/  LEA R8, R14, UR21, 0x4 ;  /* 0x000000150e087c11 */ /* 0x000fe4000f8e20ff */
[----:B--2---:R-:W2:Y:S02]  /*4ca0*/  SYNCS.PHASECHK.TRANS64.TRYWAIT P0, [R12+URZ+0x120], R0 ;  /* 0x000120000c0075a7 */ /* 0x004ea400080011ff */
[----:B--2---:R-:W-:Y:S05]  /*4cb0*/  @!P0 BRA `(.L_x_96) ;  /* 0x0000005000a48947 */ /* 0x004fea0003800000 */
.L_x_207:
[----:B------:R-:W3:Y:S01]  /*4cc0*/  LDS.128 R8, [R8+0x1b0] ;  /* 0x0001b00008087984 */ /* 0x000ee20000000c00 */
[----:B------:R-:W-:Y:S01]  /*4cd0*/  UISETP.GE.AND UP0, UPT, UR45, 0x1, UPT ;  /* 0x000000012d00788c */ /* 0x000fe2000bf06270 */
[----:B------:R-:W-:Y:S01]  /*4ce0*/  @!PT LDS RZ, [RZ] ;  /* 0x00000000fffff984 */ /* 0x000fe20000000800 */
[----:B------:R-:W-:Y:S01]  /*4cf0*/  @!PT LDS RZ, [RZ] ;  /* 0x00000000fffff984 */ /* 0x000fe20000000800 */
[----:B------:R-:W-:Y:S01]  /*4d00*/  @!PT LDS RZ, [RZ] ;  /* 0x00000000fffff984 */ /* 0x000fe20000000800 */
[----:B------:R-:W-:Y:S01]  /*4d10*/  @!PT LDS RZ, [RZ] ;  /* 0x00000000fffff984 */ /* 0x000fe20000000800 */
[----:B------:R1:W-:Y:S06]  /*4d20*/  MEMBAR.ALL.CTA ;  /* 0x0000000000007992 */ /* 0x0003ec0000008000 */
[----:B-1----:R-:W1:Y:S01]  /*4d30*/  FENCE.VIEW.ASYNC.S ;  /* 0x00000000000073c6 */ /* 0x002e620000000000 */
[----:B---3--:R-:W-:Y:S11]  /*4d40*/  LOP3.LUT P0, RZ, R10, 0x1, RZ, 0xc0, !PT ;  /* 0x000000010aff7812 */ /* 0x008ff6000780c0ff */
[----:B------:R-:W-:Y:S02]  /*4d50*/  @!UPT UIADD3 URZ, UPT, UPT, URZ, URZ, URZ ;  /* 0x000000fffffff290 */ /* 0x000fe4000fffe0ff */
[----:B-1----:R-:W-:Y:S01]  /*4d60*/  VOTEU.ANY UP1, P0 ;  /* 0x0000000000ff7886 */ /* 0x002fe20000020100 */
[----:B------:R-:W-:Y:S11]  /*4d70*/  PLOP3.LUT P0, PT, PT, PT, UP1, 0x80, 0x8 ;  /* 0x000000000008781c */ /* 0x000ff60003f0f018 */
[----:B------:R-:W-:Y:S02]  /*4d80*/  @!UPT UIADD3 URZ, UPT, UPT, URZ, URZ, URZ ;  /* 0x000000fffffff290 */ /* 0x000fe4000fffe0ff */
[----:B--2---:R-:W-:Y:S02]  /*4d90*/  @P0 SHF.R.U32.HI R0, RZ, 0x10, R9 ;  /* 0x00000010ff000819 */ /* 0x004fe40000011609 */
[----:B------:R-:W-:Y:S02]  /*4da0*/  @P0 MOV R6, R8 ;  /* 0x0000000800060202 */ /* 0x000fe40000000f00 */
[----:B------:R-:W-:Y:S01]  /*4db0*/  @P0 R2UR UR4, R0 ;  /* 0x00000000000402ca */ /* 0x000fe200000e0000 */
[----:B------:R-:W-:Y:S01]  /*4dc0*/  VIADD R0, R12, 0x130 ;  /* 0x000001300c007836 */ /* 0x000fe20000000000 */
[----:B------:R-:W-:Y:S02]  /*4dd0*/  @P0 LOP3.LUT R8, R9, 0xffff, RZ, 0xc0, !PT ;  /* 0x0000ffff09080812 */ /* 0x000fe400078ec0ff */
[----:B------:R-:W-:Y:S02]  /*4de0*/  @P0 R2UR UR6, R6 ;  /* 0x00000000060602ca */ /* 0x000fe400000e0000 */
[----:B------:R-:W-:Y:S02]  /*4df0*/  PRMT R0, RZ, 0x654, R0 ;  /* 0x00000654ff007816 */ /* 0x000fe40000000000 */
[----:B------:R-:W-:Y:S02]  /*4e00*/  @P0 R2UR UR5, R8 ;  /* 0x00000000080502ca */ /* 0x000fe400000e0000 */
[----:B------:R1:W-:Y:S03]  /*4e10*/  SYNCS.ARRIVE.TRANS64.RED.A1T0 RZ, [R0+URZ], RZ ;  /* 0x000000ff00ff79a7 */ /* 0x0003e600081004ff */
[----:B------:R-:W-:Y:S04]  /*4e20*/  @UP1 UMOV UR29, UR4 ;  /* 0x00000004001d1c82 */ /* 0x000fe80008000000 */
[----:B------:R-:W-:Y:S04]  /*4e30*/  @UP1 UMOV UR14, UR6 ;  /* 0x00000006000e1c82 */ /* 0x000fe80008000000 */
[----:B------:R-:W-:Y:S01]  /*4e40*/  @UP1 UMOV UR13, UR5 ;  /* 0x00000005000d1c82 */ /* 0x000fe20008000000 */
[----:B------:R-:W-:Y:S05]  /*4e50*/  BRA.U !UP0, `(.L_x_97) ;  /* 0x0000000108a47547 */ /* 0x000fea000b800000 */
[----:B------:R-:W-:Y:S02]  /*4e60*/  UIMAD.WIDE.U32 UR16, UR13, UR51, URZ ;  /* 0x000000330d1072a5 */ /* 0x000fe4000f8e00ff */
[----:B------:R-:W-:Y:S02]  /*4e70*/  UIMAD.WIDE.U32 UR18, UR14, UR48, URZ ;  /* 0x000000300e1272a5 */ /* 0x000fe4000f8e00ff */
[----:B------:R-:W-:Y:S02]  /*4e80*/  USEL UR4, UR30, UR38, !UP5 ;  /* 0x000000261e047287 */ /* 0x000fe4000e800000 */
[----:B------:R-:W-:Y:S02]  /*4e90*/  USEL UR7, UR31, UR39, !UP6 ;  /* 0x000000271f077287 */ /* 0x000fe4000f000000 */
[----:B------:R-:W-:Y:S02]  /*4ea0*/  UIMAD.WIDE.U32 UR8, UR4, UR22, URZ ;  /* 0x00000016040872a5 */ /* 0x000fe4000f8e00ff */
[----:B------:R-:W-:Y:S01]  /*4eb0*/  UIMAD.WIDE.U32 UR10, UR7, UR22, URZ ;  /* 0x00000016070a72a5 */ /* 0x000fe2000f8e00ff */
[----:B------:R-:W-:Y:S02]  /*4ec0*/  UMOV UR5, UR17 ;  /* 0x0000001100057c82 */ /* 0x000fe40008000000 */
[----:B------:R-:W-:Y:S03]  /*4ed0*/  USHF.R.U32.HI UR6, URZ, UR52, UR5 ;  /* 0x00000034ff067299 */ /* 0x000fe60008011605 */
[----:B------:R-:W-:Y:S01]  /*4ee0*/  UMOV UR5, UR19 ;  /* 0x0000001300057c82 */ /* 0x000fe20008000000 */
[----:B------:R-:W-:Y:S02]  /*4ef0*/  USEL UR6, UR13, UR6, !UP5 ;  /* 0x000000060d067287 */ /* 0x000fe4000e800000 */
[----:B------:R-:W-:Y:S03]  /*4f00*/  USHF.R.U32.HI UR12, URZ, UR49, UR5 ;  /* 0x00000031ff0c7299 */ /* 0x000fe60008011605 */
[----:B------:R-:W-:Y:S02]  /*4f10*/  UMOV UR5, UR9 ;  /* 0x0000000900057c82 */ /* 0x000fe40008000000 */
[----:B------:R-:W-:Y:S03]  /*4f20*/  @UP4 USHF.R.U32.HI UR4, URZ, UR23, UR5 ;  /* 0x00000017ff044299 */ /* 0x000fe60008011605 */
[----:B------:R-:W-:Y:S01]  /*4f30*/  UMOV UR5, UR11 ;  /* 0x0000000b00057c82 */ /* 0x000fe20008000000 */
[----:B------:R-:W-:Y:S02]  /*4f40*/  UIMAD UR4, UR45, UR4, URZ ;  /* 0x000000042d0472a4 */ /* 0x000fe4000f8e02ff */
[----:B------:R-:W-:Y:S02]  /*4f50*/  @UP4 USHF.R.U32.HI UR7, URZ, UR23, UR5 ;  /* 0x00000017ff074299 */ /* 0x000fe40008011605 */
[----:B------:R-:W-:Y:S02]  /*4f60*/  UIMAD.WIDE.U32 UR10, UR6, UR22, URZ ;  /* 0x00000016060a72a5 */ /* 0x000fe4000f8e00ff */
[----:B------:R-:W-:Y:S02]  /*4f70*/  USEL UR5, UR14, UR12, !UP6 ;  /* 0x0000000c0e057287 */ /* 0x000fe4000f000000 */
[----:B------:R-:W-:Y:S02]  /*4f80*/  UIMAD UR8, UR45, UR7, URZ ;  /* 0x000000072d0872a4 */ /* 0x000fe4000f8e02ff */
[----:B------:R-:W-:Y:S03]  /*4f90*/  UISETP.GE.AND UP0, UPT, UR6, UR4, UPT ;  /* 0x000000040600728c */ /* 0x000fe6000bf06270 */
[----:B------:R-:W-:Y:S01]  /*4fa0*/  UMOV UR4, UR11 ;  /* 0x0000000b00047c82 */ /* 0x000fe20008000000 */
[----:B------:R-:W-:Y:S02]  /*4fb0*/  UISETP.GE.OR UP0, UPT, UR5, UR8, UP0 ;  /* 0x000000080500728c */ /* 0x000fe40008706670 */
[----:B------:R-:W-:Y:S02]  /*4fc0*/  USHF.R.U32.HI UR4, URZ, UR23, UR4 ;  /* 0x00000017ff047299 */ /* 0x000fe40008011604 */
[----:B------:R-:W-:Y:S02]  /*4fd0*/  UIMAD.WIDE.U32 UR8, UR5, UR22, URZ ;  /* 0x00000016050872a5 */ /* 0x000fe4000f8e00ff */
[----:B------:R-:W-:Y:S04]  /*4fe0*/  USEL UR10, UR6, UR4, !UP4 ;  /* 0x00000004060a7287 */ /* 0x000fe8000e000000 */
[----:B------:R-:W-:Y:S01]  /*4ff0*/  UIADD3 UR11, UPT, UPT, -UR10, URZ, URZ ;  /* 0x000000ff0a0b7290 */ /* 0x000fe2000fffe1ff */
[----:B------:R-:W-:Y:S02]  /*5000*/  @!UP0 UMOV UR4, UR9 ;  /* 0x0000000900048c82 */ /* 0x000fe40008000000 */
[----:B------:R-:W-:Y:S02]  /*5010*/  @!UP0 USHF.R.U32.HI UR4, URZ, UR23, UR4 ;  /* 0x00000017ff048299 */ /* 0x000fe40008011604 */
[----:B------:R-:W-:Y:S02]  /*5020*/  UIMAD UR8, UR45, UR11, UR6 ;  /* 0x0000000b2d0872a4 */ /* 0x000fe4000f8e0206 */
[----:B------:R-:W-:Y:S04]  /*5030*/  @!UP0 USEL UR4, UR5, UR4, !UP4 ;  /* 0x0000000405048287 */ /* 0x000fe8000e000000 */
[----:B------:R-:W-:Y:S02]  /*5040*/  @!UP0 UIMAD UR7, UR7, UR8, UR4 ;  /* 0x00000008070782a4 */ /* 0x000fe4000f8e0204 */
[----:B------:R-:W-:Y:S02]  /*5050*/  @!UP0 UIADD3 UR9, UPT, UPT, UR10, -UR4, URZ ;  /* 0x800000040a098290 */ /* 0x000fe4000fffe0ff */
[----:B------:R-:W-:Y:S02]  /*5060*/  UIADD3 UR8, UPT, UPT, -UR6, URZ, URZ ;  /* 0x000000ff06087290 */ /* 0x000fe4000fffe1ff */
[----:B------:R-:W-:Y:S02]  /*5070*/  UIADD3 UR4, UPT, UPT, -UR5, URZ, URZ ;  /* 0x000000ff05047290 */ /* 0x000fe4000fffe1ff */
[----:B------:R-:W-:Y:S03]  /*5080*/  @!UP0 UIMAD UR6, UR9, UR45, UR5 ;  /* 0x0000002d090682a4 */ /* 0x000fe6000f8e0205 */
[----:B------:R-:W-:Y:S01]  /*5090*/  @!UP0 UMOV UR5, UR7 ;  /* 0x0000000700058c82 */ /* 0x000fe20008000000 */
[----:B------:R-:W-:Y:S02]  /*50a0*/  UIMAD UR7, UR15, UR4, UR14 ;  /* 0x000000040f0772a4 */ /* 0x000fe4000f8e020e */
[----:B------:R-:W-:Y:S02]  /*50b0*/  UIMAD UR4, UR50, UR8, UR13 ;  /* 0x00000008320472a4 */ /* 0x000fe4000f8e020d */
[----:B------:R-:W-:Y:S02]  /*50c0*/  UIMAD UR14, UR5, UR15, UR7 ;  /* 0x0000000f050e72a4 */ /* 0x000fe4000f8e0207 */
[----:B------:R-:W-:Y:S11]  /*50d0*/  UIMAD UR13, UR6, UR50, UR4 ;  /* 0x00000032060d72a4 */ /* 0x000ff6000f8e0204 */
[----:B------:R-:W-:Y:S01]  /*50e0*/  @!UPT UIADD3 URZ, UPT, UPT, URZ, URZ, URZ ;  /* 0x000000fffffff290 */ /* 0x000fe2000fffe0ff */
.L_x_97:
[----:B------:R-:W2:Y:S01]  /*50f0*/  @!UP3 LDCU.128 UR8, c[0x0][0xb10] ;  /* 0x00016200ff08b7ac */ /* 0x000ea20008000c00 */
[C---:B----4-:R-:W-:Y:S02]  /*5100*/  ISETP.NE.U32.AND P1, PT, R4.reuse, RZ, PT ;  /* 0x000000ff0400720c */ /* 0x050fe40003f25070 */
[----:B------:R-:W-:Y:S02]  /*5110*/  ISETP.NE.U32.AND P0, PT, R4, RZ, PT ;  /* 0x000000ff0400720c */ /* 0x000fe40003f05070 */
[C---:B------:R-:W-:Y:S02]  /*5120*/  ISETP.NE.AND.EX P1, PT, R5.reuse, RZ, PT, P1 ;  /* 0x000000ff0500720c */ /* 0x040fe40003f25310 */
[----:B------:R-:W-:Y:S01]  /*5130*/  ISETP.NE.AND.EX P0, PT, R5, RZ, PT, P0 ;  /* 0x000000ff0500720c */ /* 0x000fe20003f05300 */
[----:B------:R-:W3:Y:S01]  /*5140*/  @!UP3 LDCU UR5, c[0x0][0xb0c] ;  /* 0x00016180ff05b7ac */ /* 0x000ee20008000800 */
[----:B------:R-:W-:Y:S01]  /*5150*/  SHF.L.U32 R9, R15, 0x1f, RZ ;  /* 0x0000001f0f097819 */ /* 0x000fe200000006ff */
[----:B------:R-:W-:Y:S02]  /*5160*/  USHF.L.U32 UR42, UR24, 0x7, URZ ;  /* 0x00000007182a7899 */ /* 0x000fe400080006ff */
[----:B------:R-:W-:Y:S02]  /*5170*/  USHF.L.U32 UR43, UR20, 0x6, URZ ;  /* 0x00000006142b7899 */ /* 0x000fe400080006ff */
[----:B--2---:R-:W-:Y:S07]  /*5180*/  UIMAD.WIDE.U32 UR6, UR14, UR8, URZ ;  /* 0x000000080e0672a5 */ /* 0x004fee000f8e00ff */
[----:B------:R-:W-:Y:S01]  /*5190*/  @!UP3 UMOV UR4, UR7 ;  /* 0x000000070004bc82 */ /* 0x000fe20008000000 */
[----:B---3--:R-:W-:Y:S02]  /*51a0*/  @!UP3 UISETP.NE.AND UP0, UPT, UR5, 0x1, UPT ;  /* 0x000000010500b88c */ /* 0x008fe4000bf05270 */
[----:B------:R-:W-:Y:S02]  /*51b0*/  @!UP3 USHF.R.U32.HI UR4, URZ, UR9, UR4 ;  /* 0x00000009ff04b299 */ /* 0x000fe40008011604 */
[----:B------:R-:W-:Y:S02]  /*51c0*/  UIMAD.WIDE.U32 UR6, UR13, UR11, URZ ;  /* 0x0000000b0d0672a5 */ /* 0x000fe4000f8e00ff */
[----:B------:R-:W-:Y:S02]  /*51d0*/  @!UP3 USEL UR8, UR14, UR4, !UP0 ;  /* 0x000000040e08b287 */ /* 0x000fe4000c000000 */
[----:B------:R-:W-:Y:S03]  /*51e0*/  @!UP3 UISETP.NE.AND UP0, UPT, UR10, 0x1, UPT ;  /* 0x000000010a00b88c */ /* 0x000fe6000bf05270 */
[----:B------:R-:W-:Y:S02]  /*51f0*/  @!UP3 UMOV UR6, UR7 ;  /* 0x000000070006bc82 */ /* 0x000fe40008000000 */
[----:B------:R-:W2:Y:S02]  /*5200*/  @!UP3 LDCU UR4, c[0x0][0xb20] ;  /* 0x00016400ff04b7ac */ /* 0x000ea40008000800 */
[----:B--2---:R-:W-:Y:S04]  /*5210*/  @!UP3 USHF.R.U32.HI UR6, URZ, UR4, UR6 ;  /* 0x00000004ff06b299 */ /* 0x004fe80008011606 */
[----:B------:R-:W-:Y:S04]  /*5220*/  @!UP3 USEL UR6, UR13, UR6, !UP0 ;  /* 0x000000060d06b287 */ /* 0x000fe8000c000000 */
[----:B------:R-:W-:Y:S02]  /*5230*/  @!UP3 UIADD3 UR4, UPT, UPT, -UR8, UR6, URZ ;  /* 0x000000060804b290 */ /* 0x000fe4000fffe1ff */
[----:B------:R-:W-:Y:S02]  /*5240*/  @!UP3 UIADD3 UR6, UPT, UPT, UR8, -UR6, URZ ;  /* 0x800000060806b290 */ /* 0x000fe4000fffe0ff */
[----:B------:R-:W-:Y:S02]  /*5250*/  @!UP3 UIMAD UR14, UR4, UR5, UR14 ;  /* 0x00000005040eb2a4 */ /* 0x000fe4000f8e020e */
[----:B------:R-:W-:Y:S01]  /*5260*/  @!UP3 UIMAD UR13, UR6, UR10, UR13 ;  /* 0x0000000a060db2a4 */ /* 0x000fe2000f8e020d */
[----:B------:R-:W-:Y:S11]  /*5270*/  BRA.U UP2, `(.L_x_98) ;  /* 0x0000000102107547 */ /* 0x000ff6000b800000 */
[----:B------:R-:W-:Y:S04]  /*5280*/  MOV R6, UR46 ;  /* 0x0000002e00067c02 */ /* 0x000fe80008000f00 */
[----:B------:R-:W-:Y:S04]  /*5290*/  SHF.L.U32 R6, R6, 0x1f, RZ ;  /* 0x0000001f06067819 */ /* 0x000fe800000006ff */
[----:B------:R-:W2:Y:S02]  /*52a0*/  SYNCS.PHASECHK.TRANS64.TRYWAIT P2, [UR21+0x118], R6 ;  /* 0x00011806ff0075a7 */ /* 0x000ea40008041115 */
[----:B--2---:R-:W-:Y:S05]  /*52b0*/  @!P2 BRA `(.L_x_99) ;  /* 0x0000004c0038a947 */ /* 0x004fea0003800000 */
.L_x_98:
[----:B------:R-:W-:Y:S05]  /*52c0*/  @!P1 BRA `(.L_x_100) ;  /* 0x0000000000309947 */ /* 0x000fea0003800000 */
[----:B------:R-:W-:Y:S01]  /*52d0*/  ISETP.NE.U32.AND P1, PT, R2, RZ, PT ;  /* 0x000000ff0200720c */ /* 0x000fe20003f25070 */
[----:B------:R-:W2:Y:S01]  /*52e0*/  LDCU.64 UR4, c[0x0][0x358] ;  /* 0x00006b00ff0477ac */ /* 0x000ea20008000a00 */
[----:B------:R-:W-:Y:S02]  /*52f0*/  IMAD.MOV.U32 R46, RZ, RZ, 0x1 ;  /* 0x00000001ff2e7424 */ /* 0x000fe400078e00ff */
[----:B------:R-:W-:Y:S11]  /*5300*/  ISETP.NE.AND.EX P1, PT, R3, RZ, PT, P1 ;  /* 0x000000ff0300720c */ /* 0x000ff60003f25310 */
[----:B------:R-:W-:Y:S02]  /*5310*/  @!UPT UIADD3 URZ, UPT, UPT, URZ, URZ, URZ ;  /* 0x000000fffffff290 */ /* 0x000fe4000fffe0ff */
[----:B------:R-:W3:Y:S01]  /*5320*/  @P1 LDC.64 R10, c[0x0][0x888] ;  /* 0x00022200ff0a1b82 */ /* 0x000ee20000000a00 */
[----:B-1----:R-:W-:Y:S04]  /*5330*/  @P1 IMAD R0, R4, UR36, RZ ;  /* 0x0000002404001c24 */ /* 0x002fe8000f8e02ff */
[----:B---3--:R-:W-:Y:S04]  /*5340*/  @P1 IMAD.WIDE R10, R0, 0x4, R10 ;  /* 0x00000004000a1825 */ /* 0x008fe800078e020a */
[----:B------:R-:W-:Y:S01]  /*5350*/  HFMA2 R0, -RZ, RZ, 0, 5.9604644775390625e-08 ;  /* 0x00000001ff007431 */ /* 0x000fe200000001ff */
[----:B--2--5:R2:W5:Y:S04]  /*5360*/  @P1 LDG.E R27, desc[UR4][R10.64] ;  /* 0x000000040a1b1981 */ /* 0x024568000c1e1900 */
[----:B------:R-:W-:Y:S01]  /*5370*/  @!P1 PRMT R46, R0, 0x7610, R46 ;  /* 0x00007610002e9816 */ /* 0x000fe2000000002e */
[----:B--2---:R-:W3:Y:S06]  /*5380*/  @!P1 LDC R27, c[0x0][0x880] ;  /* 0x00022000ff1b9b82 */ /* 0x004eec0000000800 */
.L_x_100:
[----:B---3-5:R-:W-:Y:S01]  /*5390*/  @!P0 FSETP.EQ.AND P1, PT, R27, RZ, PT ;  /* 0x000000ff1b00820b */ /* 0x028fe20003f22000 */
[----:B------:R-:W-:Y:S01]  /*53a0*/  @!UPT UIADD3 URZ, UPT, UPT, URZ, URZ, URZ ;  /* 0x000000fffffff290 */ /* 0x000fe2000fffe0ff */
[----:B------:R-:W-:Y:S11]  /*53b0*/  @!P0 BRA `(.L_x_101) ;  /* 0x0000000000188947 */ /* 0x000ff60003800000 */
[----:B------:R-:W-:Y:S02]  /*53c0*/  LOP3.LUT P0, RZ, R46, 0xff, RZ, 0xc0, !PT ;  /* 0x000000ff2eff7812 */ /* 0x000fe4000780c0ff */
[----:B------:R-:W-:Y:S04]  /*53d0*/  ISETP.NE.U32.AND P1, PT, R2, RZ, PT ;  /* 0x000000ff0200720c */ /* 0x000fe80003f25070 */
[----:B------:R-:W-:Y:S04]  /*53e0*/  ISETP.NE.AND.EX P1, PT, R3, RZ, PT, P1 ;  /* 0x000000ff0300720c */ /* 0x000fe80003f25310 */
[----:B------:R-:W-:Y:S03]  /*53f0*/  PLOP3.LUT P1, PT, P1, PT, PT, 0x8, 0x80 ;  /* 0x000000000080781c */ /* 0x000fe60000f2e170 */
[----:B------:R-:W-:Y:S11]  /*5400*/  @P0 FSETP.EQ.AND P1, PT, R27, RZ, PT ;  /* 0x000000ff1b00020b */ /* 0x000ff60003f22000 */
[----:B------:R-:W-:Y:S02]  /*5410*/  @!UPT UIADD3 URZ, UPT, UPT, URZ, URZ, URZ ;  /* 0x000000fffffff290 */ /* 0x000fe4000fffe0ff */
.L_x_101:
[----:B------:R-:W2:Y:S01]  /*5420*/  SYNCS.PHASECHK.TRANS64.TRYWAIT P2, [UR21+0xf0], R9 ;  /* 0x0000f009ff0075a7 */ /* 0x000ea20008041115 */
[----:B------:R-:W-:Y:S04]  /*5430*/  ELECT P0, URZ, PT ;  /* 0x0000000000ff782f */ /* 0x000fe80003800000 */
[----:B------:R-:W-:Y:S11]  /*5440*/  PLOP3.LUT P1, PT, P1, P0, PT, 0xf2, 0x2f ;  /* 0x00000000002f781c */ /* 0x000ff60000f21e72 */
[----:B------:R-:W-:Y:S02]  /*5450*/  @!UPT UIADD3 URZ, UPT, UPT, URZ, URZ, URZ ;  /* 0x000000fffffff290 */ /* 0x000fe4000fffe0ff */
[----:B------:R-:W-:Y:S05]  /*5460*/  @!P1 IADD3 R8, P0, PT, R16, 0x580, RZ ;  /* 0x0000058010089810 */ /* 0x000fea0007f1e0ff */
[----:B-1----:R-:W-:Y:S01]  /*5470*/  @!P1 IMAD.X R6, RZ, RZ, R17, P0 ;  /* 0x000000ffff069224 */ /* 0x002fe200000e0611 */
[----:B--2---:R-:W-:Y:S07]  /*5480*/  @!P2 BRA `(.L_x_102) ;  /* 0x0000004800dca947 */ /* 0x004fee0003800000 */
.L_x_210:
[----:B------:R-:W-:Y:S01]  /*5490*/  @!P1 R2UR UR5, R8 ;  /* 0x00000000080592ca */ /* 0x000fe200000e0000 */
[----:B------:R-:W-:Y:S01]  /*54a0*/  VOTEU.ALL UP0, P1 ;  /* 0x0000000000ff7886 */ /* 0x000fe20000800000 */
[----:B------:R-:W-:Y:S01]  /*54b0*/  @!P1 R2UR UR4, R6 ;  /* 0x00000000060492ca */ /* 0x000fe200000e0000 */
[----:B------:R-:W-:Y:S01]  /*54c0*/  UMOV UR16, 0x0 ;  /* 0x0000000000107882 */ /* 0x000fe20000000000 */
[----:B------:R-:W-:Y:S01]  /*54d0*/  UMOV UR17, 0x10000000 ;  /* 0x1000000000117882 */ /* 0x000fe20000000000 */
[----:B------:R-:W-:Y:S01]  /*54e0*/  UMOV UR44, UR36 ;  /* 0x00000024002c7c82 */ /* 0x000fe20008000000 */
[----:B------:R-:W-:Y:S01]  /*54f0*/  @!UP0 UIADD3 UR40, UPT, UPT, UR21, 0x200, URZ ;  /* 0x0000020015288890 */ /* 0x000fe2000fffe0ff */
[----:B-1----:R-:W-:Y:S01]  /*5500*/  @!P1 IMAD.MOV.U32 R0, RZ, RZ, 0x1000 ;  /* 0x00001000ff009424 */ /* 0x002fe200078e00ff */
[----:B------:R-:W-:Y:S01]  /*5510*/  @!UP0 UIADD3 UR10, UPT, UPT, UR42, 0x40, URZ ;  /* 0x000000402a0a8890 */ /* 0x000fe2000fffe0ff */
[----:B------:R-:W-:Y:S01]  /*5520*/  @!P1 IADD3 R8, P0, PT, R16, 0x580, RZ ;  /* 0x0000058010089810 */ /* 0x000fe20007f1e0ff */
[----:B------:R-:W-:Y:S01]  /*5530*/  @!UP0 UIADD3 UR8, UPT, UPT, UR21, 0xa00, URZ ;  /* 0x00000a0015088890 */ /* 0x000fe2000fffe0ff */
[----:B------:R-:W-:Y:S02]  /*5540*/  VOTEU.ALL UP0, P1 ;  /* 0x0000000000ff7886 */ /* 0x000fe40000800000 */
[----:B------:R-:W-:Y:S01]  /*5550*/  IMAD.U32 R10, RZ, RZ, UR5 ;  /* 0x00000005ff0a7e24 */ /* 0x000fe2000f8e00ff */
[----:B------:R-:W-:Y:S01]  /*5560*/  UMOV UR9, UR41 ;  /* 0x0000002900097c82 */ /* 0x000fe20008000000 */
[----:B------:R-:W-:Y:S01]  /*5570*/  IMAD.U32 R11, RZ, RZ, UR4 ;  /* 0x00000004ff0b7e24 */ /* 0x000fe2000f8e00ff */
[----:B------:R-:W-:Y:S01]  /*5580*/  UMOV UR11, UR43 ;  /* 0x0000002b000b7c82 */ /* 0x000fe20008000000 */
[----:B------:R-:W-:Y:S01]  /*5590*/  UMOV UR12, UR36 ;  /* 0x00000024000c7c82 */ /* 0x000fe20008000000 */
[----:B------:R-:W-:Y:S01]  /*55a0*/  @!P1 R2UR UR4, R10 ;  /* 0x000000000a0492ca */ /* 0x000fe200000e0000 */
[----:B------:R-:W-:Y:S01]  /*55b0*/  UPRMT UR6, UR47, 0x654, UR41 ;  /* 0x000006542f067896 */ /* 0x000fe20008000029 */
[----:B------:R-:W-:Y:S01]  /*55c0*/  @!P1 R2UR UR5, R11 ;  /* 0x000000000b0592ca */ /* 0x000fe200000e0000 */
[----:B------:R-:W-:Y:S11]  /*55d0*/  @!P1 IMAD.X R6, RZ, RZ, R17, P0 ;  /* 0x000000ffff069224 */ /* 0x000ff600000e0611 */
[----:B------:R-:W-:Y:S01]  /*55e0*/  @!UPT UIADD3 URZ, UPT, UPT, URZ, URZ, URZ ;  /* 0x000000fffffff290 */ /* 0x000fe2000fffe0ff */
[----:B------:R1:W-:Y:S01]  /*55f0*/  @!UP0 UTMALDG.3D [UR40], [UR4], desc[UR16] ;  /* 0x00001028040085b4 */ /* 0x0003e20008011000 */
[----:B------:R-:W-:Y:S05]  /*5600*/  VOTEU.ALL UP0, P1 ;  /* 0x0000000000ff7886 */ /* 0x000fea0000800000 */
[----:B------:R1:W-:Y:S01]  /*5610*/  @!UP0 UTMALDG.3D [UR8], [UR4], desc[UR16] ;  /* 0x00001008040085b4 */ /* 0x0003e20008011000 */
[----:B------:R1:W-:Y:S01]  /*5620*/  @!P1 SYNCS.ARRIVE.TRANS64.RED.A0TR RZ, [UR21+0xd0], R0 ;  /* 0x0000d000ffff99a7 */ /* 0x0003e20008300415 */
[----:B------:R-:W-:Y:S01]  /*5630*/  SYNCS.ARRIVE.TRANS64.RED.A1T0 RZ, [UR6], RZ ;  /* 0x000000ffffff79a7 */ /* 0x000fe20008100406 */
[----:B------:R-:W2:Y:S02]  /*5640*/  SYNCS.PHASECHK.TRANS64.TRYWAIT P2, [UR21+0xf8], R9 ;  /* 0x0000f809ff0075a7 */ /* 0x000ea40008041115 */
[----:B-12---:R-:W-:Y:S05]  /*5650*/  @!P2 BRA `(.L_x_103) ;  /* 0x000000480080a947 */ /* 0x006fea0003800000 */
.L_x_212:
        /* <DEDUP_REMOVED lines=10> */
[----:B------:R-:W-:Y:S02]  /*5700*/  @!UP0 UIADD3 UR10, UPT, UPT, UR42, 0x50, URZ ;  /* 0x000000502a0a8890 */ /* 0x000fe4000fffe0ff */
[----:B------:R-:W-:Y:S01]  /*5710*/  @!UP0 UIADD3 UR8, UPT, UPT, UR21, 0x1a00, URZ ;  /* 0x00001a0015088890 */ /* 0x000fe2000fffe0ff */
[----:B------:R-:W-:Y:S01]  /*5720*/  IMAD.U32 R10, RZ, RZ, UR5 ;  /* 0x00000005ff0a7e24 */ /* 0x000fe2000f8e00ff */
[----:B------:R-:W-:Y:S01]  /*5730*/  VOTEU.ALL UP0, P1 ;  /* 0x0000000000ff7886 */ /* 0x000fe20000800000 */
[----:B------:R-:W-:Y:S01]  /*5740*/  IMAD.U32 R11, RZ, RZ, UR4 ;  /* 0x00000004ff0b7e24 */ /* 0x000fe2000f8e00ff */
[----:B------:R-:W-:Y:S01]  /*5750*/  UMOV UR9, UR33 ;  /* 0x0000002100097c82 */ /* 0x000fe20008000000 */
[----:B------:R-:W-:Y:S01]  /*5760*/  UMOV UR11, UR43 ;  /* 0x0000002b000b7c82 */ /* 0x000fe20008000000 */
[----:B------:R-:W-:Y:S01]  /*5770*/  @!P1 R2UR UR4, R10 ;  /* 0x000000000a0492ca */ /* 0x000fe200000e0000 */
[----:B------:R-:W-:Y:S01]  /*5780*/  UMOV UR12, UR36 ;  /* 0x00000024000c7c82 */ /* 0x000fe20008000000 */
[----:B------:R-:W-:Y:S01]  /*5790*/  @!P1 R2UR UR5, R11 ;  /* 0x000000000b0592ca */ /* 0x000fe200000e0000 */
[----:B------:R-:W-:Y:S01]  /*57a0*/  UPRMT UR6, UR47, 0x654, UR33 ;  /* 0x000006542f067896 */ /* 0x000fe20008000021 */
[----:B------:R-:W-:Y:S11]  /*57b0*/  @!P1 IMAD.X R6, RZ, RZ, R17, P0 ;  /* 0x000000ffff069224 */ /* 0x000ff600000e0611 */
[----:B------:R1:W-:Y:S01]  /*57c0*/  @!UP0 UTMALDG.3D [UR32], [UR4], desc[UR16] ;  /* 0x00001020040085b4 */ /* 0x0003e20008011000 */
[----:B------:R-:W-:Y:S05]  /*57d0*/  VOTEU.ALL UP0, P1 ;  /* 0x0000000000ff7886 */ /* 0x000fea0000800000 */
[----:B------:R1:W-:Y:S01]  /*57e0*/  @!UP0 UTMALDG.3D [UR8], [UR4], desc[UR16] ;  /* 0x00001008040085b4 */ /* 0x0003e20008011000 */
[----:B------:R1:W-:Y:S01]  /*57f0*/  @!P1 SYNCS.ARRIVE.TRANS64.RED.A0TR RZ, [UR21+0xd8], R0 ;  /* 0x0000d800ffff99a7 */ /* 0x0003e20008300415 */
[----:B------:R-:W-:Y:S01]  /*5800*/  SYNCS.ARRIVE.TRANS64.RED.A1T0 RZ, [UR6], RZ ;  /* 0x000000ffffff79a7 */ /* 0x000fe20008100406 */
[----:B------:R-:W2:Y:S02]  /*5810*/  SYNCS.PHASECHK.TRANS64.TRYWAIT P2, [UR21+0x100], R9 ;  /* 0x00010009ff0075a7 */ /* 0x000ea40008041115 */
[----:B-12---:R-:W-:Y:S05]  /*5820*/  @!P2 BRA `(.L_x_104) ;  /* 0x000000480024a947 */ /* 0x006fea0003800000 */
.L_x_214:
        /* <DEDUP_REMOVED lines=9> */
[----:B------:R-:W-:Y:S01]  /*58c0*/  VIADD R14, R14, 0x1 ;  /* 0x000000010e0e7836 */ /* 0x000fe20000000000 */
        /* <DEDUP_REMOVED lines=10> */
[----:B------:R-:W-:Y:S01]  /*5970*/  UMOV UR12, UR36 ;  /* 0x00000024000c7c82 */ /* 0x000fe20008000000 */
[----:B------:R-:W-:Y:S11]  /*5980*/  UPRMT UR6, UR47, 0x654, UR25 ;  /* 0x000006542f067896 */ /* 0x000ff60008000019 */
[----:B------:R1:W-:Y:S01]  /*5990*/  @!UP0 UTMALDG.3D [UR24], [UR4], desc[UR16] ;  /* 0x00001018040085b4 */ /* 0x0003e20008011000 */
[----:B------:R-:W-:Y:S05]  /*59a0*/  VOTEU.ALL UP0, P1 ;  /* 0x0000000000ff7886 */ /* 0x000fea0000800000 */
[----:B------:R1:W-:Y:S01]  /*59b0*/  @!UP0 UTMALDG.3D [UR8], [UR4], desc[UR16] ;  /* 0x00001008040085b4 */ /* 0x0003e20008011000 */
[----:B------:R1:W-:Y:S01]  /*59c0*/  @!P1 SYNCS.ARRIVE.TRANS64.RED.A0TR RZ, [UR21+0xe0], R0 ;  /* 0x0000e000ffff99a7 */ /* 0x0003e20008300415 */
[----:B------:R-:W-:Y:S01]  /*59d0*/  SYNCS.ARRIVE.TRANS64.RED.A1T0 RZ, [UR6], RZ ;  /* 0x000000ffffff79a7 */ /* 0x000fe20008100406 */
[----:B------:R-:W2:Y:S02]  /*59e0*/  SYNCS.PHASECHK.TRANS64.TRYWAIT P0, [UR21+0x108], R9 ;  /* 0x00010809ff0075a7 */ /* 0x000ea40008001115 */
[----:B-12---:R-:W-:Y:S05]  /*59f0*/  @!P0 BRA `(.L_x_105) ;  /* 0x0000004400c88947 */ /* 0x006fea0003800000 */
.L_x_216:
[----:B------:R-:W-:Y:S01]  /*5a00*/  UIADD3 UR24, UPT, UPT, UR13, UR63, URZ ;  /* 0x0000003f0d187290 */ /* 0x000fe2000fffe0ff */
[----:B------:R-:W-:Y:S01]  /*5a10*/  @!P1 IADD3 R6, P0, PT, R16, 0x580, RZ ;  /* 0x0000058010069810 */ /* 0x000fe20007f1e0ff */
[----:B------:R-:W-:Y:S01]  /*5a20*/  UPLOP3.LUT UP2, UPT, UPT, UPT, UPT, 0x80, 0x8 ;  /* 0x000000000008789c */ /* 0x000fe20003f4f070 */
[----:B------:R-:W-:Y:S01]  /*5a30*/  R2UR UR26, R50 ;  /* 0x00000000321a72ca */ /* 0x000fe200000e0000 */
[----:B------:R-:W-:Y:S01]  /*5a40*/  VOTEU.ALL UP0, P1 ;  /* 0x0000000000ff7886 */ /* 0x000fe20000800000 */
[----:B------:R-:W-:Y:S01]  /*5a50*/  @!P1 R2UR UR5, R6 ;  /* 0x00000000060592ca */ /* 0x000fe200000e0000 */
[----:B-1----:R-:W-:Y:S01]  /*5a60*/  @!P1 IMAD.X R0, RZ, RZ, R17, P0 ;  /* 0x000000ffff009224 */ /* 0x002fe200000e0611 */
[----:B------:R-:W-:Y:S01]  /*5a70*/  UMOV UR6, 0x0 ;  /* 0x0000000000067882 */ /* 0x000fe20000000000 */
[----:B------:R-:W-:Y:S01]  /*5a80*/  UMOV UR7, 0x10000000 ;  /* 0x1000000000077882 */ /* 0x000fe20000000000 */
[----:B------:R-:W-:Y:S01]  /*5a90*/  @!UP0 UIADD3 UR18, UPT, UPT, UR42, 0x30, URZ ;  /* 0x000000302a128890 */ /* 0x000fe2000fffe0ff */
[----:B------:R-:W-:Y:S01]  /*5aa0*/  ISETP.NE.AND P0, PT, R14, 0x2, PT ;  /* 0x000000020e00780c */ /* 0x000fe20003f05270 */
[----:B------:R-:W-:Y:S01]  /*5ab0*/  @!UP0 UIADD3 UR16, UPT, UPT, UR21, 0x3200, URZ ;  /* 0x0000320015108890 */ /* 0x000fe2000fffe0ff */
[----:B------:R-:W-:Y:S01]  /*5ac0*/  @!P1 R2UR UR4, R0 ;  /* 0x00000000000492ca */ /* 0x000fe200000e0000 */
[----:B------:R-:W-:Y:S01]  /*5ad0*/  @!UP0 UIADD3 UR17, UPT, UPT, UR21, 0xe8, URZ ;  /* 0x000000e815118890 */ /* 0x000fe2000fffe0ff */
[----:B------:R-:W-:Y:S01]  /*5ae0*/  SEL R0, RZ, 0x1, P0 ;  /* 0x00000001ff007807 */ /* 0x000fe20000000000 */
[----:B------:R-:W-:Y:S01]  /*5af0*/  @!UP0 UIADD3 UR10, UPT, UPT, UR42, 0x70, URZ ;  /* 0x000000702a0a8890 */ /* 0x000fe2000fffe0ff */
[----:B------:R-:W-:Y:S01]  /*5b00*/  LOP3.LUT R15, R15, 0x1, RZ, 0x3c, !PT ;  /* 0x000000010f0f7812 */ /* 0x000fe200078e3cff */
[----:B------:R-:W-:Y:S01]  /*5b10*/  @!UP0 UIADD3 UR8, UPT, UPT, UR21, 0x3a00, URZ ;  /* 0x00003a0015088890 */ /* 0x000fe2000fffe0ff */
[----:B------:R-:W-:Y:S01]  /*5b20*/  IMAD.U32 R8, RZ, RZ, UR5 ;  /* 0x00000005ff087e24 */ /* 0x000fe2000f8e00ff */
[----:B------:R-:W-:Y:S01]  /*5b30*/  VOTEU.ALL UP0, P1 ;  /* 0x0000000000ff7886 */ /* 0x000fe20000800000 */
[----:B------:R-:W-:Y:S01]  /*5b40*/  UMOV UR19, UR43 ;  /* 0x0000002b00137c82 */ /* 0x000fe20008000000 */
[----:B------:R-:W-:Y:S01]  /*5b50*/  UMOV UR20, UR36 ;  /* 0x0000002400147c82 */ /* 0x000fe20008000000 */
[----:B------:R-:W-:Y:S01]  /*5b60*/  UMOV UR11, UR43 ;  /* 0x0000002b000b7c82 */ /* 0x000fe20008000000 */
[----:B------:R-:W-:Y:S01]  /*5b70*/  UMOV UR12, UR36 ;  /* 0x00000024000c7c82 */ /* 0x000fe20008000000 */
[----:B------:R-:W-:Y:S01]  /*5b80*/  UMOV UR9, UR17 ;  /* 0x0000001100097c82 */ /* 0x000fe20008000000 */
[----:B------:R-:W-:Y:S01]  /*5b90*/  IMAD.U32 R9, RZ, RZ, UR4 ;  /* 0x00000004ff097e24 */ /* 0x000fe2000f8e00ff */
[----:B------:R-:W-:Y:S01]  /*5ba0*/  @!P1 R2UR UR4, R8 ;  /* 0x00000000080492ca */ /* 0x000fe200000e0000 */
[----:B------:R-:W-:Y:S01]  /*5bb0*/  UMOV UR36, UR29 ;  /* 0x0000001d00247c82 */ /* 0x000fe20008000000 */
[----:B------:R-:W-:Y:S02]  /*5bc0*/  LOP3.LUT R13, R13, R0, RZ, 0x3c, !PT ;  /* 0x000000000d0d7212 */ /* 0x000fe400078e3cff */
[----:B------:R-:W-:Y:S02]  /*5bd0*/  @!P1 R2UR UR5, R9 ;  /* 0x00000000090592ca */ /* 0x000fe400000e0000 */
[----:B------:R-:W-:Y:S11]  /*5be0*/  SEL R14, R14, RZ, P0 ;  /* 0x000000ff0e0e7207 */ /* 0x000ff60000000000 */
[----:B------:R1:W-:Y:S01]  /*5bf0*/  @!UP0 UTMALDG.3D [UR16], [UR4], desc[UR6] ;  /* 0x00000610040085b4 */ /* 0x0003e20008011000 */
[----:B------:R-:W-:Y:S05]  /*5c00*/  VOTEU.ALL UP0, P1 ;  /* 0x0000000000ff7886 */ /* 0x000fea0000800000 */
[----:B------:R2:W-:Y:S01]  /*5c10*/  @!UP0 UTMALDG.3D [UR8], [UR4], desc[UR6] ;  /* 0x00000608040085b4 */ /* 0x0005e20008011000 */
[----:B------:R2:W-:Y:S01]  /*5c20*/  @!P1 SYNCS.ARRIVE.TRANS64.RED.A0TR RZ, [UR21+0xe8], R7 ;  /* 0x0000e807ffff99a7 */ /* 0x0005e20008300415 */
[----:B------:R-:W-:Y:S01]  /*5c30*/  SYNCS.ARRIVE.TRANS64.RED.A1T0 RZ, [UR37], RZ ;  /* 0x000000ffffff79a7 */ /* 0x000fe20008100425 */
[----:B-1----:R-:W-:Y:S01]  /*5c40*/  UIADD3 UR20, UPT, UPT, UR14, UR26, URZ ;  /* 0x0000001a0e147290 */ /* 0x002fe2000fffe0ff */
[----:B------:R-:W-:Y:S11]  /*5c50*/  BRA.U UP1, `(.L_x_106) ;  /* 0xfffffff101047547 */ /* 0x000ff6000b83ffff */
[----:B------:R-:W-:-:S04]  /*5c60*/  SHF.L.U32 R2, R15, 0x1f, RZ ;  /* 0x0000001f0f027819 */ /* 0x000fc800000006ff */
[----:B------:R-:W1:Y:S02]  /*5c70*/  SYNCS.PHASECHK.TRANS64.TRYWAIT P0, [UR21+0xf0], R2 ;  /* 0x0000f002ff0075a7 */ /* 0x000e640008001115 */
[----:B-1----:R-:W-:Y:S05]  /*5c80*/  @!P0 BRA `(.L_x_107) ;  /* 0x00000044003c8947 */ /* 0x002fea0003800000 */
.L_x_218:
[----:B------:R-:W3:Y:S02]  /*5c90*/  SYNCS.PHASECHK.TRANS64.TRYWAIT P0, [UR21+0xf8], R2 ;  /* 0x0000f802ff0075a7 */ /* 0x000ee40008001115 */
[----:B---3--:R-:W-:Y:S05]  /*5ca0*/  @!P0 BRA `(.L_x_108) ;  /* 0x00000044004c8947 */ /* 0x008fea0003800000 */
.L_x_220:
[----:B------:R-:W3:Y:S02]  /*5cb0*/  SYNCS.PHASECHK.TRANS64.TRYWAIT P0, [UR21+0x100], R2 ;  /* 0x00010002ff0075a7 */ /* 0x000ee40008001115 */
[----:B---3--:R-:W-:Y:S05]  /*5cc0*/  @!P0 BRA `(.L_x_109) ;  /* 0x00000044005c8947 */ /* 0x008fea0003800000 */
.L_x_222:
[----:B-1----:R-:W-:-:S07]  /*5cd0*/  MOV R0, UR21 ;  /* 0x0000001500007c02 */ /* 0x002fce0008000f00 */
.L_x_110:
[----:B-1----:R-:W-:-:S04]  /*5ce0*/  SHF.L.U32 R2, R15, 0x1f, RZ ;  /* 0x0000001f0f027819 */ /* 0x002fc800000006ff */
[----:B------:R1:W3:Y:S03]  /*5cf0*/  SYNCS.PHASECHK.TRANS64.TRYWAIT P0, [R0+URZ+0x108], R2 ;  /* 0x00010802000075a7 */ /* 0x0002e600080011ff */
[----:B---3--:R-:W-:Y:S05]  /*5d00*/  @!P0 NANOSLEEP.SYNCS 0x989680 ;  /* 0x009896800000895d */ /* 0x008fea0003900000 */
[----:B------:R-:W3:Y:S02]  /*5d10*/  @!P0 SYNCS.PHASECHK.TRANS64 P0, [R0+URZ+0x108], R2 ;  /* 0x00010802000085a7 */ /* 0x000ee400080010ff */
[----:B--23--:R-:W-:Y:S05]  /*5d20*/  @P0 EXIT ;  /* 0x000000000000094d */ /* 0x00cfea0003800000 */
[----:B------:R-:W-:Y:S05]  /*5d30*/  BRA `(.L_x_110) ;  /* 0xfffffffc00e87947 */ /* 0x000fea000383ffff */
.L_x_95:
[----:B------:R-:W-:-:S06]  /*5d40*/  UISETP.GE.AND UP0, UPT, UR25, 0x4, UPT ;  /* 0x000000041900788c */ /* 0x000fcc000bf06270 */
[----:B------:R-:W-:-:S13]  /*5d50*/  PLOP3.LUT P0, PT, PT, PT, UP0, 0x80, 0x8 ;  /* 0x000000000008781c */ /* 0x000fda0003f0f008 */
[----:B------:R-:W-:Y:S05]  /*5d60*/  @!P0 EXIT ;  /* 0x000000000000894d */ /* 0x000fea0003800000 */
[----:B------:R-:W-:Y:S01]  /*5d70*/  BAR.SYNC.DEFER_BLOCKING 0x6, 0xa0 ;  /* 0x0182800000007b1d */ /* 0x000fe20000010000 */
[C---:B------:R-:W-:Y:S01]  /*5d80*/  IMAD.SHL.U32 R45, R60.reuse, 0x10, RZ ;  /* 0x000000103c2d7824 */ /* 0x040fe200078e00ff */
[C---:B------:R-:W-:Y:S01]  /*5d90*/  SHF.L.U32 R3, R47.reuse, 0x15, RZ ;  /* 0x000000152f037819 */ /* 0x040fe200000006ff */
[C---:B------:R-:W-:Y:S02]  /*5da0*/  IMAD.U32 R23, R60.reuse, 0x10000, RZ ;  /* 0x000100003c177824 */ /* 0x040fe400078e00ff */
[----:B------:R-:W-:Y:S02]  /*5db0*/  HFMA2 R59, -RZ, RZ, 0, 5.9604644775390625e-08 ;  /* 0x00000001ff3b7431 */ /* 0x000fe400000001ff */
[----:B------:R-:W-:Y:S01]  /*5dc0*/  IMAD.SHL.U32 R2, R60, 0x2, RZ ;  /* 0x000000023c027824 */ /* 0x000fe200078e00ff */
[----:B------:R-:W-:Y:S01]  /*5dd0*/  UMOV UR43, 0x400 ;  /* 0x00000400002b7882 */ /* 0x000fe20000000000 */
[----:B------:R-:W1:Y:S01]  /*5de0*/  LDCU.64 UR4, c[0x0][0x890] ;  /* 0x00011200ff0477ac */ /* 0x000e620008000a00 */
[----:B------:R-:W2:Y:S01]  /*5df0*/  LDC.64 R42, c[0x0][0x8b0] ;  /* 0x00022c00ff2a7b82 */ /* 0x000ea20000000a00 */
[----:B------:R-:W-:Y:S01]  /*5e00*/  IMAD.SHL.U32 R6, R47, 0x200, RZ ;  /* 0x000002002f067824 */ /* 0x000fe200078e00ff */
[C---:B------:R-:W-:Y:S01]  /*5e10*/  LOP3.LUT R7, R45.reuse, 0x40, RZ, 0xc0, !PT ;  /* 0x000000402d077812 */ /* 0x040fe200078ec0ff */
[----:B------:R-:W-:Y:S01]  /*5e20*/  ULEA UR43, UR47, UR43, 0x18 ;  /* 0x0000002b2f2b7291 */ /* 0x000fe2000f8ec0ff */
[----:B------:R-:W-:Y:S01]  /*5e30*/  LOP3.LUT R44, R45, 0x5b0, RZ, 0xc0, !PT ;  /* 0x000005b02d2c7812 */ /* 0x000fe200078ec0ff */
[----:B------:R-:W-:Y:S01]  /*5e40*/  IMAD.MOV.U32 R22, RZ, RZ, RZ ;  /* 0x000000ffff167224 */ /* 0x000fe200078e00ff */
[----:B------:R-:W-:Y:S01]  /*5e50*/  LOP3.LUT R3, R3, 0x200000, RZ, 0xc0, !PT ;  /* 0x0020000003037812 */ /* 0x000fe200078ec0ff */
[----:B------:R-:W-:Y:S01]  /*5e60*/  IMAD.MOV.U32 R58, RZ, RZ, RZ ;  /* 0x000000ffff3a7224 */ /* 0x000fe200078e00ff */
[----:B------:R-:W3:Y:S01]  /*5e70*/  LDC.64 R40, c[0x0][0x8a8] ;  /* 0x00022a00ff287b82 */ /* 0x000ee20000000a00 */
[----:B------:R-:W-:Y:S01]  /*5e80*/  LOP3.LUT R2, R7, 0x8, R2, 0xf8, !PT ;  /* 0x0000000807027812 */ /* 0x000fe200078ef802 */
[----:B------:R-:W-:Y:S01]  /*5e90*/  IMAD.MOV.U32 R55, RZ, RZ, RZ ;  /* 0x000000ffff377224 */ /* 0x000fe200078e00ff */
[----:B------:R-:W-:Y:S01]  /*5ea0*/  LOP3.LUT R44, R44, 0x200, R6, 0xf8, !PT ;  /* 0x000002002c2c7812 */ /* 0x000fe200078ef806 */
[----:B------:R-:W4:Y:S01]  /*5eb0*/  LDCU UR60, c[0x0][0x370] ;  /* 0x00006e00ff3c77ac */ /* 0x000f220008000800 */
[----:B------:R-:W-:-:S02]  /*5ec0*/  LOP3.LUT R23, R3, 0x400000, R23, 0xf8, !PT ;  /* 0x0040000003177812 */ /* 0x000fc400078ef817 */
[----:B------:R-:W-:Y:S01]  /*5ed0*/  LOP3.LUT P0, RZ, R45, 0x40, RZ, 0xc0, !PT ;  /* 0x000000402dff7812 */ /* 0x000fe2000780c0ff */
[----:B------:R-:W4:Y:S01]  /*5ee0*/  LDS R0, [UR43+0x1d0] ;  /* 0x0001d02bff007984 */ /* 0x000f220008000800 */
[----:B-1----:R-:W-:Y:S01]  /*5ef0*/  IMAD.U32 R49, RZ, RZ, UR4 ;  /* 0x00000004ff317e24 */ /* 0x002fe2000f8e00ff */
[----:B------:R-:W-:Y:S01]  /*5f00*/  UIADD3 UR4, UPT, UPT, UR43, 0x200, URZ ;  /* 0x000002002b047890 */ /* 0x000fe2000fffe0ff */
[----:B------:R-:W-:Y:S01]  /*5f10*/  LOP3.LUT R44, R44, R2, RZ, 0xfc, !PT ;  /* 0x000000022c2c7212 */ /* 0x000fe200078efcff */
[----:B------:R-:W-:Y:S01]  /*5f20*/  IMAD.U32 R48, RZ, RZ, UR5 ;  /* 0x00000005ff307e24 */ /* 0x000fe2000f8e00ff */
[----:B------:R-:W-:Y:S01]  /*5f30*/  P2R R2, PR, RZ, 0x1 ;  /* 0x00000001ff027803 */ /* 0x000fe20000000000 */
[----:B------:R-:W1:Y:S01]  /*5f40*/  LDCU UR42, c[0x0][0xb0c] ;  /* 0x00016180ff2a77ac */ /* 0x000e620008000800 */
[----:B------:R-:W-:Y:S01]  /*5f50*/  LOP3.LUT R60, R60, 0x60, RZ, 0xc0, !PT ;  /* 0x000000603c3c7812 */ /* 0x000fe200078ec0ff */
[----:B------:R-:W-:Y:S01]  /*5f60*/  IMAD.U32 R52, RZ, RZ, UR4 ;  /* 0x00000004ff347e24 */ /* 0x000fe2000f8e00ff */
[----:B------:R-:W-:Y:S01]  /*5f70*/  MOV R57, RZ ;  /* 0x000000ff00397202 */ /* 0x000fe20000000f00 */
[----:B------:R-:W1:Y:S01]  /*5f80*/  LDCU UR39, c[0x0][0xb30] ;  /* 0x00016600ff2777ac */ /* 0x000e620008000800 */
[----:B------:R-:W1:Y:S01]  /*5f90*/  LDCU.64 UR54, c[0x0][0x888] ;  /* 0x00011100ff3677ac */ /* 0x000e620008000a00 */
[----:B------:R-:W1:Y:S01]  /*5fa0*/  LDCU.64 UR40, c[0x0][0xb28] ;  /* 0x00016500ff2877ac */ /* 0x000e620008000a00 */
[----:B------:R-:W1:Y:S01]  /*5fb0*/  LDCU.128 UR56, c[0x0][0xb10] ;  /* 0x00016200ff3877ac */ /* 0x000e620008000c00 */
[----:B------:R-:W1:Y:S01]  /*5fc0*/  LDCU UR53, c[0x0][0x374] ;  /* 0x00006e80ff3577ac */ /* 0x000e620008000800 */
[----:B------:R-:W-:Y:S01]  /*5fd0*/  UMOV UR52, URZ ;  /* 0x000000ff00347c82 */ /* 0x000fe20008000000 */
[----:B------:R-:W-:Y:S01]  /*5fe0*/  UMOV UR46, URZ ;  /* 0x000000ff002e7c82 */ /* 0x000fe20008000000 */
[----:B-1234-:R-:W-:-:S07]  /*5ff0*/  IMAD.IADD R23, R0, 0x1, R23 ;  /* 0x0000000100177824 */ /* 0x01efce00078e0217 */
.L_x_154:
[----:B------:R-:W-:Y:S02]  /*6000*/  LEA R3, R55, UR43, 0x3 ;  /* 0x0000002b37037c11 */ /* 0x000fe4000f8e18ff */
[----:B------:R-:W-:Y:S02]  /*6010*/  SHF.L.U32 R0, R57, 0x1f, RZ ;  /* 0x0000001f39007819 */ /* 0x000fe400000006ff */
[----:B-1----:R-:W-:Y:S02]  /*6020*/  LEA R4, R55, UR43, 0x4 ;  /* 0x0000002b37047c11 */ /* 0x002fe4000f8e20ff */
[----:B------:R-:W1:Y:S02]  /*6030*/  SYNCS.PHASECHK.TRANS64.TRYWAIT P0, [R3+URZ+0x120], R0 ;  /* 0x00012000030075a7 */ /* 0x000e6400080011ff */
[----:B-1----:R-:W-:Y:S05]  /*6040*/  @!P0 BRA `(.L_x_111) ;  /* 0x0000004000948947 */ /* 0x002fea0003800000 */
.L_x_223:
        /* <DEDUP_REMOVED lines=8> */
[----:B--2---:R-:W-:Y:S11]  /*60d0*/  LOP3.LUT P0, RZ, R6, 0x1, RZ, 0xc0, !PT ;  /* 0x0000000106ff7812 */ /* 0x004ff6000780c0ff */
[----:B------:R-:W-:Y:S02]  /*60e0*/  @!UPT UIADD3 URZ, UPT, UPT, URZ, URZ, URZ ;  /* 0x000000fffffff290 */ /* 0x000fe4000fffe0ff */
[----:B---3--:R-:W-:Y:S01]  /*60f0*/  VOTEU.ANY UP1, P0 ;  /* 0x0000000000ff7886 */ /* 0x008fe20000020100 */
[----:B------:R-:W-:Y:S01]  /*6100*/  PLOP3.LUT P0, PT, PT, PT, UP1, 0x80, 0x8 ;  /* 0x000000000008781c */ /* 0x000fe20003f0f018 */
[----:B------:R-:W-:Y:S11]  /*6110*/  UP2UR UR62, UPR, URZ, 0x2 ;  /* 0x00000002ff3e7883 */ /* 0x000ff60008000000 */
[----:B------:R-:W-:Y:S01]  /*6120*/  @!UPT UIADD3 URZ, UPT, UPT, URZ, URZ, URZ ;  /* 0x000000fffffff290 */ /* 0x000fe2000fffe0ff */
[----:B-1----:R-:W-:Y:S02]  /*6130*/  @P0 SHF.R.U32.HI R0, RZ, 0x10, R5 ;  /* 0x00000010ff000819 */ /* 0x002fe40000011605 */
        /* <DEDUP_REMOVED lines=12> */
[----:B------:R-:W2:Y:S01]  /*6200*/  LDCU UR12, c[0x0][0xb20] ;  /* 0x00016400ff0c77ac */ /* 0x000ea20008000800 */
[----:B------:R-:W-:Y:S02]  /*6210*/  UIMAD.WIDE.U32 UR4, UR53, UR59, URZ ;  /* 0x0000003b350472a5 */ /* 0x000fe4000f8e00ff */
[----:B------:R-:W-:Y:S02]  /*6220*/  UIMAD.WIDE.U32 UR6, UR60, UR56, URZ ;  /* 0x000000383c0672a5 */ /* 0x000fe4000f8e00ff */
[----:B------:R-:W-:Y:S02]  /*6230*/  UISETP.NE.AND UP0, UPT, UR58, 0x1, UPT ;  /* 0x000000013a00788c */ /* 0x000fe4000bf05270 */
[----:B------:R-:W-:Y:S02]  /*6240*/  UIMAD.WIDE.U32 UR8, UR37, UR59, URZ ;  /* 0x0000003b250872a5 */ /* 0x000fe4000f8e00ff */
[----:B------:R-:W-:Y:S02]  /*6250*/  UIMAD.WIDE.U32 UR10, UR38, UR56, URZ ;  /* 0x00000038260a72a5 */ /* 0x000fe4000f8e00ff */
[----:B------:R-:W-:Y:S02]  /*6260*/  UISETP.NE.AND UP1, UPT, UR42, 0x1, UPT ;  /* 0x000000012a00788c */ /* 0x000fe4000bf25270 */
[----:B------:R-:W-:Y:S01]  /*6270*/  UISETP.NE.AND UP2, UPT, UR45, 0x1, UPT ;  /* 0x000000012d00788c */ /* 0x000fe2000bf45270 */
[----:B------:R-:W-:Y:S02]  /*6280*/  UMOV UR4, UR5 ;  /* 0x0000000500047c82 */ /* 0x000fe40008000000 */
[----:B--2---:R-:W-:Y:S03]  /*6290*/  USHF.R.U32.HI UR5, URZ, UR12, UR4 ;  /* 0x0000000cff057299 */ /* 0x004fe60008011604 */
[----:B------:R-:W-:Y:S02]  /*62a0*/  UMOV UR4, UR7 ;  /* 0x0000000700047c82 */ /* 0x000fe40008000000 */
[----:B------:R-:W-:Y:S02]  /*62b0*/  USHF.R.U32.HI UR7, URZ, UR57, UR4 ;  /* 0x00000039ff077299 */ /* 0x000fe40008011604 */
[----:B------:R-:W-:Y:S02]  /*62c0*/  USEL UR4, UR53, UR5, !UP0 ;  /* 0x0000000535047287 */ /* 0x000fe4000c000000 */
[----:B------:R-:W-:Y:S01]  /*62d0*/  USEL UR7, UR60, UR7, !UP1 ;  /* 0x000000073c077287 */ /* 0x000fe2000c800000 */
[----:B------:R-:W-:Y:S01]  /*62e0*/  UMOV UR5, UR9 ;  /* 0x0000000900057c82 */ /* 0x000fe20008000000 */
[----:B------:R-:W-:Y:S02]  /*62f0*/  UIMAD.WIDE.U32 UR8, UR4, UR40, URZ ;  /* 0x00000028040872a5 */ /* 0x000fe4000f8e00ff */
[----:B------:R-:W-:Y:S03]  /*6300*/  USHF.R.U32.HI UR6, URZ, UR12, UR5 ;  /* 0x0000000cff067299 */ /* 0x000fe60008011605 */
[----:B------:R-:W-:Y:S01]  /*6310*/  UMOV UR5, UR11 ;  /* 0x0000000b00057c82 */ /* 0x000fe20008000000 */
[----:B------:R-:W-:Y:S02]  /*6320*/  UIMAD.WIDE.U32 UR10, UR7, UR40, URZ ;  /* 0x00000028070a72a5 */ /* 0x000fe4000f8e00ff */
[----:B------:R-:W-:Y:S02]  /*6330*/  USHF.R.U32.HI UR12, URZ, UR57, UR5 ;  /* 0x00000039ff0c7299 */ /* 0x000fe40008011605 */
[----:B------:R-:W-:Y:S01]  /*6340*/  USEL UR6, UR37, UR6, !UP0 ;  /* 0x0000000625067287 */ /* 0x000fe2000c000000 */
[----:B------:R-:W-:Y:S02]  /*6350*/  UMOV UR5, UR9 ;  /* 0x0000000900057c82 */ /* 0x000fe40008000000 */
[----:B------:R-:W-:Y:S01]  /*6360*/  UMOV UR10, UR11 ;  /* 0x0000000b000a7c82 */ /* 0x000fe20008000000 */
[----:B------:R-:W-:Y:S02]  /*6370*/  @UP2 USHF.R.U32.HI UR4, URZ, UR41, UR5 ;  /* 0x00000029ff042299 */ /* 0x000fe40008011605 */
[----:B------:R-:W-:Y:S02]  /*6380*/  @UP2 USHF.R.U32.HI UR7, URZ, UR41, UR10 ;  /* 0x00000029ff072299 */ /* 0x000fe4000801160a */
[----:B------:R-:W-:Y:S02]  /*6390*/  UIMAD UR4, UR45, UR4, URZ ;  /* 0x000000042d0472a4 */ /* 0x000fe4000f8e02ff */
        /* <DEDUP_REMOVED lines=8> */
[----:B------:R-:W-:Y:S02]  /*6420*/  USEL UR11, UR6, UR4, !UP2 ;  /* 0x00000004060b7287 */ /* 0x000fe4000d000000 */
[----:B------:R-:W-:Y:S02]  /*6430*/  UIADD3 UR8, UPT, UPT, -UR5, URZ, URZ ;  /* 0x000000ff05087290 */ /* 0x000fe4000fffe1ff */
[----:B------:R-:W-:Y:S01]  /*6440*/  UIADD3 UR10, UPT, UPT, -UR11, URZ, URZ ;  /* 0x000000ff0b0a7290 */ /* 0x000fe2000fffe1ff */
[----:B------:R-:W-:Y:S01]  /*6450*/  @!UP0 UMOV UR4, UR9 ;  /* 0x0000000900048c82 */ /* 0x000fe20008000000 */
[----:B------:R-:W-:Y:S02]  /*6460*/  UIADD3 UR9, UPT, UPT, -UR6, URZ, URZ ;  /* 0x000000ff06097290 */ /* 0x000fe4000fffe1ff */
[----:B------:R-:W-:Y:S02]  /*6470*/  @!UP0 USHF.R.U32.HI UR4, URZ, UR41, UR4 ;  /* 0x00000029ff048299 */ /* 0x000fe40008011604 */
[----:B------:R-:W-:Y:S02]  /*6480*/  UIMAD UR10, UR45, UR10, UR6 ;  /* 0x0000000a2d0a72a4 */ /* 0x000fe4000f8e0206 */
[----:B------:R-:W-:Y:S04]  /*6490*/  @!UP0 USEL UR4, UR5, UR4, !UP2 ;  /* 0x0000000405048287 */ /* 0x000fe8000d000000 */
[----:B------:R-:W-:Y:S02]  /*64a0*/  @!UP0 UIMAD UR10, UR7, UR10, UR4 ;  /* 0x0000000a070a82a4 */ /* 0x000fe4000f8e0204 */
[----:B------:R-:W-:Y:S02]  /*64b0*/  @!UP0 UIADD3 UR11, UPT, UPT, UR11, -UR4, URZ ;  /* 0x800000040b0b8290 */ /* 0x000fe4000fffe0ff */
[----:B------:R-:W-:Y:S02]  /*64c0*/  UIMAD UR7, UR42, UR8, UR38 ;  /* 0x000000082a0772a4 */ /* 0x000fe4000f8e0226 */
[----:B------:R-:W-:Y:S02]  /*64d0*/  @!UP0 UIMAD UR6, UR11, UR45, UR5 ;  /* 0x0000002d0b0682a4 */ /* 0x000fe4000f8e0205 */
[----:B------:R-:W-:Y:S01]  /*64e0*/  UIMAD UR4, UR58, UR9, UR37 ;  /* 0x000000093a0472a4 */ /* 0x000fe2000f8e0225 */
[----:B------:R-:W-:Y:S02]  /*64f0*/  @!UP0 UMOV UR5, UR10 ;  /* 0x0000000a00058c82 */ /* 0x000fe40008000000 */
[----:B------:R-:W-:Y:S02]  /*6500*/  UIMAD UR38, UR5, UR42, UR7 ;  /* 0x0000002a052672a4 */ /* 0x000fe4000f8e0207 */
[----:B------:R-:W-:Y:S11]  /*6510*/  UIMAD UR37, UR6, UR58, UR4 ;  /* 0x0000003a062572a4 */ /* 0x000ff6000f8e0204 */
[----:B------:R-:W-:Y:S01]  /*6520*/  @!UPT UIADD3 URZ, UPT, UPT, URZ, URZ, URZ ;  /* 0x000000fffffff290 */ /* 0x000fe2000fffe0ff */
.L_x_112:
[----:B------:R-:W-:Y:S01]  /*6530*/  UISETP.NE.AND UP0, UPT, UR39, 0x1, UPT ;  /* 0x000000012700788c */ /* 0x000fe2000bf05270 */
[----:B------:R-:W-:Y:S01]  /*6540*/  LOP3.LUT P0, RZ, R52, 0x90, RZ, 0xc0, !PT ;  /* 0x0000009034ff7812 */ /* 0x000fe2000780c0ff */
[----:B------:R-:W-:Y:S01]  /*6550*/  USHF.L.U32 UR50, UR20, 0x6, URZ ;  /* 0x0000000614327899 */ /* 0x000fe200080006ff */
[----:B------:R-:W-:Y:S01]  /*6560*/  BSSY.RECONVERGENT B6, `(.L_x_113) ;  /* 0x0000034000067945 */ /* 0x000fe20003800200 */
[----:B------:R-:W-:Y:S01]  /*6570*/  USHF.L.U32 UR49, UR24, 0x7, URZ ;  /* 0x0000000718317899 */ /* 0x000fe200080006ff */
[----:B------:R-:W-:Y:S06]  /*6580*/  IADD3 R55, PT, PT, R55, 0x1, RZ ;  /* 0x0000000137377810 */ /* 0x000fec0007ffe0ff */
[----:B------:R-:W2:Y:S01]  /*6590*/  @!UP0 LDCU.128 UR12, c[0x0][0xb10] ;  /* 0x00016200ff0c87ac */ /* 0x000ea20008000c00 */
[----:B------:R-:W3:Y:S01]  /*65a0*/  @!UP0 LDCU UR5, c[0x0][0xb0c] ;  /* 0x00016180ff0587ac */ /* 0x000ee20008000800 */
[----:B------:R-:W4:Y:S01]  /*65b0*/  @!UP0 LDCU UR10, c[0x0][0xb20] ;  /* 0x00016400ff0a87ac */ /* 0x000f220008000800 */
[----:B--2---:R-:W-:Y:S02]  /*65c0*/  UIMAD.WIDE.U32 UR8, UR38, UR12, URZ ;  /* 0x0000000c260872a5 */ /* 0x004fe4000f8e00ff */
[----:B------:R-:W-:Y:S02]  /*65d0*/  UIMAD.WIDE.U32 UR6, UR37, UR15, URZ ;  /* 0x0000000f250672a5 */ /* 0x000fe4000f8e00ff */
[----:B------:R-:W-:Y:S03]  /*65e0*/  @!UP0 UISETP.NE.AND UP1, UPT, UR14, 0x1, UPT ;  /* 0x000000010e00888c */ /* 0x000fe6000bf25270 */
[----:B------:R-:W-:Y:S01]  /*65f0*/  @!UP0 UMOV UR4, UR9 ;  /* 0x0000000900048c82 */ /* 0x000fe20008000000 */
[----:B---3--:R-:W-:Y:S02]  /*6600*/  @!UP0 UISETP.NE.AND UP2, UPT, UR5, 0x1, UPT ;  /* 0x000000010500888c */ /* 0x008fe4000bf45270 */
[----:B------:R-:W-:Y:S01]  /*6610*/  @!UP0 USHF.R.U32.HI UR4, URZ, UR13, UR4 ;  /* 0x0000000dff048299 */ /* 0x000fe20008011604 */
[----:B------:R-:W-:Y:S02]  /*6620*/  @!UP0 UMOV UR6, UR7 ;  /* 0x0000000700068c82 */ /* 0x000fe40008000000 */
[----:B----4-:R-:W-:Y:S02]  /*6630*/  @!UP0 USHF.R.U32.HI UR6, URZ, UR10, UR6 ;  /* 0x0000000aff068299 */ /* 0x010fe40008011606 */
[----:B------:R-:W-:Y:S02]  /*6640*/  @!UP0 USEL UR7, UR38, UR4, !UP2 ;  /* 0x0000000426078287 */ /* 0x000fe4000d000000 */
[----:B------:R-:W-:Y:S04]  /*6650*/  @!UP0 USEL UR6, UR37, UR6, !UP1 ;  /* 0x0000000625068287 */ /* 0x000fe8000c800000 */
[----:B------:R-:W-:Y:S02]  /*6660*/  @!UP0 UIADD3 UR4, UPT, UPT, -UR7, UR6, URZ ;  /* 0x0000000607048290 */ /* 0x000fe4000fffe1ff */
[----:B------:R-:W-:Y:S02]  /*6670*/  @!UP0 UIADD3 UR6, UPT, UPT, UR7, -UR6, URZ ;  /* 0x8000000607068290 */ /* 0x000fe4000fffe0ff */
[----:B------:R-:W-:Y:S02]  /*6680*/  @!UP0 UIMAD UR38, UR4, UR5, UR38 ;  /* 0x00000005042682a4 */ /* 0x000fe4000f8e0226 */
[----:B------:R-:W-:Y:S01]  /*6690*/  @!UP0 UIMAD UR37, UR6, UR14, UR37 ;  /* 0x0000000e062582a4 */ /* 0x000fe2000f8e0225 */
[----:B------:R-:W-:Y:S11]  /*66a0*/  @!P0 BRA `(.L_x_114) ;  /* 0x00000000007c8947 */ /* 0x000ff60003800000 */
[----:B------:R-:W2:Y:S01]  /*66b0*/  LDCU.64 UR8, c[0x4][0x80] ;  /* 0x01001000ff0877ac */ /* 0x000ea20008000a00 */
[----:B------:R-:W-:Y:S01]  /*66c0*/  MOV R2, 0x0 ;  /* 0x0000000000027802 */ /* 0x000fe20000000f00 */
[----:B------:R-:W-:Y:S02]  /*66d0*/  HFMA2 R12, -RZ, RZ, 0, 5.9604644775390625e-08 ;  /* 0x00000001ff0c7431 */ /* 0x000fe400000001ff */
[----:B------:R-:W-:Y:S01]  /*66e0*/  IMAD.MOV.U32 R8, RZ, RZ, 0x70 ;  /* 0x00000070ff087424 */ /* 0x000fe200078e00ff */
[----:B------:R3:W4:Y:S01]  /*66f0*/  LDC.64 R14, c[0x4][R2] ;  /* 0x01000000020e7b82 */ /* 0x0007220000000a00 */
[----:B------:R-:W1:Y:S01]  /*6700*/  LDCU.64 UR6, c[0x4][0x88] ;  /* 0x01001100ff0677ac */ /* 0x000e620008000a00 */
[----:B------:R-:W-:Y:S01]  /*6710*/  IMAD.MOV.U32 R13, RZ, RZ, RZ ;  /* 0x000000ffff0d7224 */ /* 0x000fe200078e00ff */
[----:B------:R-:W1:Y:S01]  /*6720*/  LDCU.64 UR4, c[0x4][0x8] ;  /* 0x01000100ff0477ac */ /* 0x000e620008000a00 */
[----:B--2---:R-:W-:Y:S01]  /*6730*/  MOV R5, UR9 ;  /* 0x0000000900057c02 */ /* 0x004fe20008000f00 */
[----:B------:R-:W-:Y:S01]  /*6740*/  IMAD.U32 R4, RZ, RZ, UR8 ;  /* 0x00000008ff047e24 */ /* 0x000fe2000f8e00ff */
[----:B-1----:R-:W-:Y:S01]  /*6750*/  MOV R7, UR7 ;  /* 0x0000000700077c02 */ /* 0x002fe20008000f00 */
[----:B------:R-:W-:Y:S01]  /*6760*/  IMAD.U32 R6, RZ, RZ, UR6 ;  /* 0x00000006ff067e24 */ /* 0x000fe2000f8e00ff */
[----:B------:R-:W-:Y:S01]  /*6770*/  MOV R11, UR5 ;  /* 0x00000005000b7c02 */ /* 0x000fe20008000f00 */
[----:B------:R-:W-:Y:S02]  /*6780*/  IMAD.U32 R10, RZ, RZ, UR4 ;  /* 0x00000004ff0a7e24 */ /* 0x000fe4000f8e00ff */
[----:B------:R-:W-:Y:S07]  /*6790*/  LEPC R20, `(.L_x_115) ;  /* 0x000000001014794e */ /* 0x000fee0000000000 */
[----:B---345:R-:W-:Y:S05]  /*67a0*/  CALL.ABS.NOINC R14 ;  /* 0x000000000e007343 */ /* 0x038fea0003c00000 */
.L_x_115:
[----:B------:R-:W1:Y:S01]  /*67b0*/  LDCU.64 UR8, c[0x4][0x80] ;  /* 0x01001000ff0877ac */ /* 0x000e620008000a00 */
[----:B------:R-:W2:Y:S01]  /*67c0*/  LDC.64 R2, c[0x4][R2] ;  /* 0x0100000002027b82 */ /* 0x000ea20000000a00 */
[----:B------:R-:W-:Y:S02]  /*67d0*/  HFMA2 R12, -RZ, RZ, 0, 5.9604644775390625e-08 ;  /* 0x00000001ff0c7431 */ /* 0x000fe400000001ff */
[----:B------:R-:W-:Y:S02]  /*67e0*/  IMAD.MOV.U32 R8, RZ, RZ, 0x70 ;  /* 0x00000070ff087424 */ /* 0x000fe400078e00ff */
[----:B------:R-:W-:Y:S01]  /*67f0*/  IMAD.MOV.U32 R13, RZ, RZ, RZ ;  /* 0x000000ffff0d7224 */ /* 0x000fe200078e00ff */
[----:B------:R-:W3:Y:S01]  /*6800*/  LDCU.64 UR6, c[0x4][0x88] ;  /* 0x01001100ff0677ac */ /* 0x000ee20008000a00 */
[----:B------:R-:W4:Y:S01]  /*6810*/  LDCU.64 UR4, c[0x4][0x8] ;  /* 0x01000100ff0477ac */ /* 0x000f220008000a00 */
[----:B-1----:R-:W-:Y:S02]  /*6820*/  MOV R4, UR8 ;  /* 0x0000000800047c02 */ /* 0x002fe40008000f00 */
[----:B------:R-:W-:Y:S02]  /*6830*/  MOV R5, UR9 ;  /* 0x0000000900057c02 */ /* 0x000fe40008000f00 */
[----:B---3--:R-:W-:Y:S01]  /*6840*/  MOV R7, UR7 ;  /* 0x0000000700077c02 */ /* 0x008fe20008000f00 */
[----:B------:R-:W-:Y:S01]  /*6850*/  IMAD.U32 R6, RZ, RZ, UR6 ;  /* 0x00000006ff067e24 */ /* 0x000fe2000f8e00ff */
[----:B----4-:R-:W-:Y:S01]  /*6860*/  MOV R11, UR5 ;  /* 0x00000005000b7c02 */ /* 0x010fe20008000f00 */
[----:B------:R-:W-:Y:S02]  /*6870*/  IMAD.U32 R10, RZ, RZ, UR4 ;  /* 0x00000004ff0a7e24 */ /* 0x000fe4000f8e00ff */
[----:B------:R-:W-:Y:S07]  /*6880*/  LEPC R20, `(.L_x_114) ;  /* 0x000000001014794e */ /* 0x000fee0000000000 */
[----:B--2---:R-:W-:Y:S05]  /*6890*/  CALL.ABS.NOINC R2 ;  /* 0x0000000002007343 */ /* 0x004fea0003c00000 */
.L_x_114:
[----:B------:R-:W-:Y:S05]  /*68a0*/  BSYNC.RECONVERGENT B6 ;  /* 0x0000000000067941 */ /* 0x000fea0003800200 */
.L_x_113:
[----:B------:R-:W-:Y:S02]  /*68b0*/  R2UR UR6, R51 ;  /* 0x00000000330672ca */ /* 0x000fe400000e0000 */
[----:B------:R-:W-:Y:S02]  /*68c0*/  R2UR UR5, R49 ;  /* 0x00000000310572ca */ /* 0x000fe400000e0000 */
[----:B------:R-:W-:Y:S02]  /*68d0*/  R2UR UR4, R48 ;  /* 0x00000000300472ca */ /* 0x000fe400000e0000 */
[----:B------:R-:W-:Y:S02]  /*68e0*/  ISETP.NE.U32.AND P4, PT, R42, RZ, PT ;  /* 0x000000ff2a00720c */ /* 0x000fe40003f85070 */
[----:B------:R-:W-:Y:S02]  /*68f0*/  ISETP.NE.U32.AND P2, PT, RZ, UR54, PT ;  /* 0x00000036ff007c0c */ /* 0x000fe4000bf45070 */
[----:B------:R-:W-:Y:S02]  /*6900*/  ISETP.NE.AND.EX P4, PT, R43, RZ, PT, P4 ;  /* 0x000000ff2b00720c */ /* 0x000fe40003f85340 */
[----:B------:R-:W-:Y:S01]  /*6910*/  ISETP.NE.AND.EX P2, PT, RZ, UR55, PT, P2 ;  /* 0x00000037ff007c0c */ /* 0x000fe2000bf45320 */
[----:B------:R-:W-:Y:S02]  /*6920*/  UISETP.NE.AND UP2, UPT, UR6, URZ, UPT ;  /* 0x000000ff0600728c */ /* 0x000fe4000bf45270 */
[----:B------:R-:W-:Y:S04]  /*6930*/  UISETP.NE.U32.AND UP0, UPT, UR5, URZ, UPT ;  /* 0x000000ff0500728c */ /* 0x000fe8000bf05070 */
[----:B------:R-:W-:Y:S01]  /*6940*/  UISETP.NE.AND.EX UP1, UPT, UR4, URZ, UPT, UP0 ;  /* 0x000000ff0400728c */ /* 0x000fe2000bf25300 */
[----:B------:R-:W-:Y:S01]  /*6950*/  PLOP3.LUT P1, PT, PT, PT, UP2, 0x80, 0x8 ;  /* 0x000000000008781c */ /* 0x000fe20003f2f028 */
[----:B------:R-:W-:Y:S03]  /*6960*/  UPLOP3.LUT UP0, UPT, UPT, UPT, UPT, 0x40, 0x4 ;  /* 0x000000000004789c */ /* 0x000fe60003f0e870 */
[----:B------:R-:W-:Y:S06]  /*6970*/  @UP2 UPLOP3.LUT UP0, UPT, UPT, UPT, UP1, 0x80, 0x8 ;  /* 0x000000000008289c */ /* 0x000fec0003f0f010 */
[----:B------:R-:W-:Y:S01]  /*6980*/  PLOP3.LUT P0, PT, PT, PT, UP0, 0x80, 0x8 ;  /* 0x000000000008781c */ /* 0x000fe20003f0f008 */
[----:B------:R-:W-:Y:S01]  /*6990*/  @!UPT UIADD3 URZ, UPT, UPT, URZ, URZ, URZ ;  /* 0x000000fffffff290 */ /* 0x000fe2000fffe0ff */
[----:B------:R-:W-:Y:S11]  /*69a0*/  BRA.U !UP1, `(.L_x_116) ;  /* 0x0000000109407547 */ /* 0x000ff6000b800000 */
[----:B------:R-:W-:Y:S01]  /*69b0*/  UISETP.NE.U32.AND UP0, UPT, UR54, URZ, UPT ;  /* 0x000000ff3600728c */ /* 0x000fe2000bf05070 */
[----:B------:R-:W-:Y:S01]  /*69c0*/  R2UR UR6, R49 ;  /* 0x00000000310672ca */ /* 0x000fe200000e0000 */
[----:B------:R-:W2:Y:S01]  /*69d0*/  LDCU.64 UR8, c[0x0][0x358] ;  /* 0x00006b00ff0877ac */ /* 0x000ea20008000a00 */
[----:B------:R-:W-:Y:S02]  /*69e0*/  HFMA2 R46, -RZ, RZ, 0, 5.9604644775390625e-08 ;  /* 0x00000001ff2e7431 */ /* 0x000fe400000001ff */
[----:B-1----:R-:W-:Y:S01]  /*69f0*/  IMAD.MOV.U32 R0, RZ, RZ, 0x1 ;  /* 0x00000001ff007424 */ /* 0x002fe200078e00ff */
[----:B------:R-:W-:Y:S06]  /*6a00*/  UISETP.NE.AND.EX UP0, UPT, UR55, URZ, UPT, UP0 ;  /* 0x000000ff3700728c */ /* 0x000fec000bf05300 */
[----:B------:R-:W-:Y:S05]  /*6a10*/  PLOP3.LUT P3, PT, PT, PT, UP0, 0x80, 0x8 ;  /* 0x000000000008781c */ /* 0x000fea0003f6f008 */
[----:B------:R-:W1:Y:S01]  /*6a20*/  @UP0 LDCU.64 UR4, c[0x0][0x888] ;  /* 0x00011100ff0407ac */ /* 0x000e620008000a00 */
[----:B------:R-:W-:Y:S07]  /*6a30*/  @UP0 UIMAD UR6, UR36, UR6, URZ ;  /* 0x00000006240602a4 */ /* 0x000fee000f8e02ff */
[----:B------:R-:W-:Y:S01]  /*6a40*/  @!P3 PRMT R46, R0, 0x7610, R46 ;  /* 0x00007610002eb816 */ /* 0x000fe2000000002e */
[----:B-1----:R-:W-:Y:S06]  /*6a50*/  @UP0 UIMAD.WIDE UR4, UR6, 0x4, UR4 ;  /* 0x00000004060408a5 */ /* 0x002fec000f8e0204 */
[----:B------:R-:W-:Y:S02]  /*6a60*/  IMAD.U32 R2, RZ, RZ, UR4 ;  /* 0x00000004ff027e24 */ /* 0x000fe4000f8e00ff */
[----:B------:R-:W-:Y:S03]  /*6a70*/  IMAD.U32 R3, RZ, RZ, UR5 ;  /* 0x00000005ff037e24 */ /* 0x000fe6000f8e00ff */
[----:B------:R-:W1:Y:S02]  /*6a80*/  @!UP0 LDCU UR4, c[0x0][0x880] ;  /* 0x00011000ff0487ac */ /* 0x000e640008000800 */
[----:B--2--5:R2:W5:Y:S02]  /*6a90*/  @P3 LDG.E R27, desc[UR8][R2.64] ;  /* 0x00000008021b3981 */ /* 0x024564000c1e1900 */
[----:B-12---:R-:W-:Y:S02]  /*6aa0*/  @!P3 MOV R27, UR4 ;  /* 0x00000004001bbc02 */ /* 0x006fe40008000f00 */
.L_x_116:
[----:B------:R-:W-:Y:S05]  /*6ab0*/  @!P4 BRA `(.L_x_117) ;  /* 0x000000000024c947 */ /* 0x000fea0003800000 */
[----:B------:R-:W-:Y:S01]  /*6ac0*/  ISETP.NE.U32.AND P3, PT, R40, RZ, PT ;  /* 0x000000ff2800720c */ /* 0x000fe20003f65070 */
[----:B------:R-:W2:Y:S03]  /*6ad0*/  LDCU.64 UR4, c[0x0][0x358] ;  /* 0x00006b00ff0477ac */ /* 0x000ea60008000a00 */
[----:B------:R-:W-:Y:S11]  /*6ae0*/  ISETP.NE.AND.EX P3, PT, R41, RZ, PT, P3 ;  /* 0x000000ff2900720c */ /* 0x000ff60003f65330 */
[----:B------:R-:W-:Y:S02]  /*6af0*/  @!UPT UIADD3 URZ, UPT, UPT, URZ, URZ, URZ ;  /* 0x000000fffffff290 */ /* 0x000fe4000fffe0ff */
[----:B------:R-:W3:Y:S01]  /*6b00*/  @P3 LDC.64 R2, c[0x0][0x8a8] ;  /* 0x00022a00ff023b82 */ /* 0x000ee20000000a00 */
[----:B-1----:R-:W-:Y:S04]  /*6b10*/  @P3 IMAD R0, R42, UR36, RZ ;  /* 0x000000242a003c24 */ /* 0x002fe8000f8e02ff */
[----:B---3--:R-:W-:Y:S05]  /*6b20*/  @P3 IMAD.WIDE R2, R0, 0x4, R2 ;  /* 0x0000000400023825 */ /* 0x008fea00078e0202 */
[----:B--2--5:R2:W5:Y:S02]  /*6b30*/  @P3 LDG.E R24, desc[UR4][R2.64] ;  /* 0x0000000402183981 */ /* 0x024564000c1e1900 */
[----:B--2---:R-:W3:Y:S02]  /*6b40*/  @!P3 LDC R24, c[0x0][0x8a0] ;  /* 0x00022800ff18bb82 */ /* 0x004ee40000000800 */
.L_x_117:
[----:B-----5:R-:W-:Y:S01]  /*6b50*/  FSETP.NEU.AND P3, PT, R27, RZ, PT ;  /* 0x000000ff1b00720b */ /* 0x020fe20003f6d000 */
[----:B------:R-:W-:Y:S01]  /*6b60*/  IMAD.SHL.U32 R56, R44, 0x2, RZ ;  /* 0x000000022c387824 */ /* 0x000fe200078e00ff */
[----:B------:R-:W-:Y:S01]  /*6b70*/  SEL R3, RZ, 0xffffffff, P2 ;  /* 0xffffffffff037807 */ /* 0x000fe20001000000 */
[----:B------:R-:W-:Y:S01]  /*6b80*/  BSSY B1, `(.L_x_118) ;  /* 0x0000034000017945 */ /* 0x000fe20003800000 */
[----:B------:R-:W-:Y:S01]  /*6b90*/  @P1 LOP3.LUT P2, RZ, R46, 0xff, RZ, 0xc0, !PT ;  /* 0x000000ff2eff1812 */ /* 0x000fe2000784c0ff */
[----:B------:R-:W-:Y:S01]  /*6ba0*/  IMAD.MOV.U32 R63, RZ, RZ, 0x1 ;  /* 0x00000001ff3f7424 */ /* 0x000fe200078e00ff */
[----:B-1----:R-:W-:Y:S01]  /*6bb0*/  @P1 SEL R0, RZ, 0xffffffff, P3 ;  /* 0xffffffffff001807 */ /* 0x002fe20001800000 */
[C---:B------:R-:W-:Y:S01]  /*6bc0*/  IMAD R25, R22.reuse, 0x40, R23 ;  /* 0x0000004016197824 */ /* 0x040fe200078e0217 */
[----:B------:R-:W-:Y:S01]  /*6bd0*/  LOP3.LUT R59, R59, 0x1, RZ, 0x3c, !PT ;  /* 0x000000013b3b7812 */ /* 0x000fe200078e3cff */
[----:B------:R-:W-:Y:S01]  /*6be0*/  IMAD.MOV.U32 R26, RZ, RZ, RZ ;  /* 0x000000ffff1a7224 */ /* 0x000fe200078e00ff */
[C---:B------:R-:W-:Y:S02]  /*6bf0*/  @P0 SEL R0, R3.reuse, R0, !P2 ;  /* 0x0000000003000207 */ /* 0x040fe40005000000 */
[----:B------:R-:W-:Y:S02]  /*6c00*/  CS2R R38, SRZ ;  /* 0x0000000000267805 */ /* 0x000fe4000001ff00 */
[----:B------:R-:W-:Y:S02]  /*6c10*/  LEA R53, R22, UR43, 0x3 ;  /* 0x0000002b16357c11 */ /* 0x000fe4000f8e18ff */
[----:B------:R-:W-:Y:S02]  /*6c20*/  CS2R R36, SRZ ;  /* 0x0000000000247805 */ /* 0x000fe4000001ff00 */
[----:B------:R-:W-:Y:S02]  /*6c30*/  @P1 LOP3.LUT R0, R0, 0x1, RZ, 0xc0, !PT ;  /* 0x0000000100001812 */ /* 0x000fe400078ec0ff */
[----:B------:R-:W-:Y:S02]  /*6c40*/  CS2R R30, SRZ ;  /* 0x00000000001e7805 */ /* 0x000fe4000001ff00 */
[----:B------:R-:W-:Y:S02]  /*6c50*/  PLOP3.LUT P2, PT, PT, PT, UP1, 0x80, 0x8 ;  /* 0x000000000008781c */ /* 0x000fe40003f4f018 */
[----:B------:R-:W-:Y:S02]  /*6c60*/  CS2R R28, SRZ ;  /* 0x00000000001c7805 */ /* 0x000fe4000001ff00 */
[----:B------:R-:W-:Y:S01]  /*6c70*/  ISETP.NE.U32.OR P6, PT, R0, 0x1, !P1 ;  /* 0x000000010000780c */ /* 0x000fe20004fc5470 */
[----:B------:R-:W-:Y:S01]  /*6c80*/  VIADD R62, R56, UR43 ;  /* 0x0000002b383e7c36 */ /* 0x000fe20008000000 */
[----:B------:R-:W-:Y:S02]  /*6c90*/  LOP3.LUT P4, R54, R46, 0xff, RZ, 0xc0, !PT ;  /* 0x000000ff2e367812 */ /* 0x000fe4000788c0ff */
[----:B------:R-:W-:Y:S02]  /*6ca0*/  SEL R2, RZ, 0xffffffff, P3 ;  /* 0xffffffffff027807 */ /* 0x000fe40001800000 */
[----:B------:R-:W-:Y:S03]  /*6cb0*/  P2R R61, PR, RZ, 0x40 ;  /* 0x00000040ff3d7803 */ /* 0x000fe60000000000 */
[----:B------:R-:W-:Y:S04]  /*6cc0*/  @P2 SEL R2, R3, R2, !P4 ;  /* 0x0000000203022207 */ /* 0x000fe80006000000 */
[----:B------:R-:W-:Y:S02]  /*6cd0*/  @P6 SHF.L.U32 R0, R59, 0x1f, RZ ;  /* 0x0000001f3b006819 */ /* 0x000fe400000006ff */
[----:B------:R-:W-:Y:S02]  /*6ce0*/  LOP3.LUT R2, R2, 0x1, RZ, 0xc0, !PT ;  /* 0x0000000102027812 */ /* 0x000fe400078ec0ff */
[----:B------:R1:W2:Y:S02]  /*6cf0*/  @P6 SYNCS.PHASECHK.TRANS64.TRYWAIT P1, [UR43+0xd0], R0 ;  /* 0x0000d000ff0065a7 */ /* 0x0002a4000802112b */
[----:B------:R-:W-:Y:S04]  /*6d00*/  ISETP.NE.U32.AND P5, PT, R2, 0x1, PT ;  /* 0x000000010200780c */ /* 0x000fe80003fa5070 */
[----:B------:R-:W-:Y:S02]  /*6d10*/  P2R R64, PR, RZ, 0x20 ;  /* 0x00000020ff407803 */ /* 0x000fe40000000000 */
[----:B-1----:R-:W-:Y:S04]  /*6d20*/  SHF.L.U32 R0, R58, 0x1f, RZ ;  /* 0x0000001f3a007819 */ /* 0x002fe800000006ff */
[----:B------:R1:W4:Y:S01]  /*6d30*/  SYNCS.PHASECHK.TRANS64.TRYWAIT P0, [R53+URZ+0x140], R0 ;  /* 0x00014000350075a7 */ /* 0x00032200080011ff */
[----:B--2---:R-:W-:Y:S01]  /*6d40*/  @P6 SEL R63, RZ, 0x1, !P1 ;  /* 0x00000001ff3f6807 */ /* 0x004fe20004800000 */
[----:B-1----:R-:W-:Y:S06]  /*6d50*/  @!P6 BRA `(.L_x_119) ;  /* 0x000000000058e947 */ /* 0x002fec0003800000 */
[C---:B------:R-:W-:Y:S01]  /*6d60*/  VIADD R2, R62.reuse, 0x200 ;  /* 0x000002003e027836 */ /* 0x040fe20000000000 */
[----:B------:R-:W-:Y:S01]  /*6d70*/  LOP3.LUT P6, RZ, R45, 0x40, RZ, 0xc0, !PT ;  /* 0x000000402dff7812 */ /* 0x000fe200078cc0ff */
[----:B------:R-:W-:Y:S01]  /*6d80*/  BSSY B0, `(.L_x_120) ;  /* 0x000000e000007945 */ /* 0x000fe20003800000 */
[----:B------:R-:W-:Y:S01]  /*6d90*/  ISETP.NE.AND P2, PT, R63, RZ, PT ;  /* 0x000000ff3f00720c */ /* 0x000fe20003f45270 */
[----:B------:R-:W-:Y:S01]  /*6da0*/  @P5 VIADD R4, R62, 0x210 ;  /* 0x000002103e045836 */ /* 0x000fe20000000000 */
[----:B------:R-:W-:Y:S01]  /*6db0*/  PLOP3.LUT P1, PT, PT, PT, PT, 0x8, 0x80 ;  /* 0x000000000080781c */ /* 0x000fe20003f2e170 */
[----:B------:R-:W-:Y:S01]  /*6dc0*/  IMAD.MOV.U32 R39, RZ, RZ, RZ ;  /* 0x000000ffff277224 */ /* 0x000fe200078e00ff */
[----:B------:R-:W-:Y:S02]  /*6dd0*/  @P5 PLOP3.LUT P1, PT, P6, PT, PT, 0x80, 0x8 ;  /* 0x000000000008581c */ /* 0x000fe4000372f070 */
[----:B------:R-:W-:Y:S02]  /*6de0*/  CS2R R36, SRZ ;  /* 0x0000000000247805 */ /* 0x000fe4000001ff00 */
[----:B------:R-:W-:Y:S02]  /*6df0*/  CS2R R30, SRZ ;  /* 0x00000000001e7805 */ /* 0x000fe4000001ff00 */
[----:B------:R-:W-:Y:S07]  /*6e00*/  CS2R R28, SRZ ;  /* 0x00000000001c7805 */ /* 0x000fee000001ff00 */
[----:B------:R-:W-:Y:S01]  /*6e10*/  @P1 VIADD R4, R2, 0xfffffff0 ;  /* 0xfffffff002041836 */ /* 0x000fe20000000000 */
[----:B------:R-:W-:Y:S06]  /*6e20*/  @P2 BRA `(.L_x_121) ;  /* 0x00000000000c2947 */ /* 0x000fec0003800000 */
[----:B------:R-:W-:Y:S04]  /*6e30*/  SHF.L.U32 R3, R59, 0x1f, RZ ;  /* 0x0000001f3b037819 */ /* 0x000fe800000006ff */
[----:B------:R-:W1:Y:S02]  /*6e40*/  SYNCS.PHASECHK.TRANS64.TRYWAIT P1, [UR43+0xd0], R3 ;  /* 0x0000d003ff0075a7 */ /* 0x000e64000802112b */
[----:B-1----:R-:W-:Y:S05]  /*6e50*/  @!P1 BRA `(.L_x_122) ;  /* 0x0000003400249947 */ /* 0x002fea0003800000 */
.L_x_121:
[----:B------:R-:W-:Y:S05]  /*6e60*/  BSYNC B0 ;  /* 0x0000000000007941 */ /* 0x000fea0003800000 */
.L_x_120:
[----:B------:R-:W-:Y:S01]  /*6e70*/  ISETP.NE.AND P1, PT, R64, RZ, PT ;  /* 0x000000ff4000720c */ /* 0x000fe20003f25270 */
[----:B------:R-:W-:Y:S11]  /*6e80*/  HFMA2 R26, -RZ, RZ, 0, 5.9604644775390625e-08 ;  /* 0x00000001ff1a7431 */ /* 0x000ff600000001ff */
[----:B------:R-:W-:Y:S01]  /*6e90*/  @!UPT UIADD3 URZ, UPT, UPT, URZ, URZ, URZ ;  /* 0x000000fffffff290 */ /* 0x000fe2000fffe0ff */
[----:B------:R2:W1:Y:S04]  /*6ea0*/  @P1 LDS.128 R36, [R4] ;  /* 0x0000000004241984 */ /* 0x0004680000000c00 */
[----:B------:R2:W1:Y:S02]  /*6eb0*/  @P1 LDS.128 R28, [R56+UR43+0x200] ;  /* 0x0002002b381c1984 */ /* 0x0004640008000c00 */
.L_x_119:
[----:B------:R-:W-:Y:S05]  /*6ec0*/  BSYNC B1 ;  /* 0x0000000000017941 */ /* 0x000fea0003800000 */
.L_x_118:
[----:B-1----:R-:W-:Y:S04]  /*6ed0*/  SHF.R.U32.HI R2, RZ, 0x15, R25 ;  /* 0x00000015ff027819 */ /* 0x002fe80000011619 */
[----:B------:R-:W-:Y:S01]  /*6ee0*/  LOP3.LUT P1, RZ, R2, 0x3, R47, 0x48, !PT ;  /* 0x0000000302ff7812 */ /* 0x000fe2000782482f */
[----:B------:R-:W-:Y:S01]  /*6ef0*/  @!UPT UIADD3 URZ, UPT, UPT, URZ, URZ, URZ ;  /* 0x000000fffffff290 */ /* 0x000fe2000fffe0ff */
[----:B----4-:R-:W-:Y:S11]  /*6f00*/  @P0 BRA `(.L_x_123) ;  /* 0x0000000000080947 */ /* 0x010ff60003800000 */
[----:B------:R-:W1:Y:S02]  /*6f10*/  SYNCS.PHASECHK.TRANS64.TRYWAIT P0, [R53+URZ+0x140], R0 ;  /* 0x00014000350075a7 */ /* 0x000e6400080011ff */
[----:B-1----:R-:W-:Y:S05]  /*6f20*/  @!P0 BRA `(.L_x_124) ;  /* 0x0000003400088947 */ /* 0x002fea0003800000 */
.L_x_123:
[----:B------:R-:W-:Y:S05]  /*6f30*/  @!P1 BRA `(.L_x_125) ;  /* 0x0000000000409947 */ /* 0x000fea0003800000 */
[----:B------:R-:W4:Y:S01]  /*6f40*/  LDCU.64 UR8, c[0x4][0x70] ;  /* 0x01000e00ff0877ac */ /* 0x000f220008000a00 */
[----:B------:R-:W-:Y:S01]  /*6f50*/  MOV R3, 0x0 ;  /* 0x0000000000037802 */ /* 0x000fe20000000f00 */
[----:B------:R-:W-:Y:S02]  /*6f60*/  HFMA2 R12, -RZ, RZ, 0, 5.9604644775390625e-08 ;  /* 0x00000001ff0c7431 */ /* 0x000fe400000001ff */
[----:B------:R-:W-:Y:S02]  /*6f70*/  IMAD.MOV.U32 R8, RZ, RZ, 0x192 ;  /* 0x00000192ff087424 */ /* 0x000fe400078e00ff */
[----:B------:R-:W-:Y:S01]  /*6f80*/  IMAD.MOV.U32 R13, RZ, RZ, RZ ;  /* 0x000000ffff0d7224 */ /* 0x000fe200078e00ff */
[----:B------:R-:W5:Y:S01]  /*6f90*/  LDCU.64 UR6, c[0x4][0x78] ;  /* 0x01000f00ff0677ac */ /* 0x000f620008000a00 */
[----:B------:R-:W1:Y:S01]  /*6fa0*/  LDC.64 R2, c[0x4][R3] ;  /* 0x0100000003027b82 */ /* 0x000e620000000a00 */
[----:B------:R-:W3:Y:S01]  /*6fb0*/  LDCU.64 UR4, c[0x4][0x10] ;  /* 0x01000200ff0477ac */ /* 0x000ee20008000a00 */
[----:B----4-:R-:W-:Y:S01]  /*6fc0*/  MOV R5, UR9 ;  /* 0x0000000900057c02 */ /* 0x010fe20008000f00 */
[----:B--2---:R-:W-:Y:S01]  /*6fd0*/  IMAD.U32 R4, RZ, RZ, UR8 ;  /* 0x00000008ff047e24 */ /* 0x004fe2000f8e00ff */
[----:B-----5:R-:W-:Y:S01]  /*6fe0*/  MOV R7, UR7 ;  /* 0x0000000700077c02 */ /* 0x020fe20008000f00 */
[----:B------:R-:W-:Y:S01]  /*6ff0*/  IMAD.U32 R6, RZ, RZ, UR6 ;  /* 0x00000006ff067e24 */ /* 0x000fe2000f8e00ff */
[----:B---3--:R-:W-:Y:S01]  /*7000*/  MOV R11, UR5 ;  /* 0x00000005000b7c02 */ /* 0x008fe20008000f00 */
[----:B------:R-:W-:Y:S02]  /*7010*/  IMAD.U32 R10, RZ, RZ, UR4 ;  /* 0x00000004ff0a7e24 */ /* 0x000fe4000f8e00ff */
[----:B------:R-:W-:Y:S07]  /*7020*/  LEPC R20, `(.L_x_125) ;  /* 0x000000001014794e */ /* 0x000fee0000000000 */
[----:B-1----:R-:W-:Y:S05]  /*7030*/  CALL.ABS.NOINC R2 ;  /* 0x0000000002007343 */ /* 0x002fea0003c00000 */
.L_x_125:
[----:B------:R-:W-:Y:S01]  /*7040*/  SHF.L.U32 R3, R28, 0x10, RZ ;  /* 0x000000101c037819 */ /* 0x000fe200000006ff */
[----:B------:R-:W-:Y:S05]  /*7050*/  WARPSYNC.ALL ;  /* 0x0000000000007948 */ /* 0x000fea0003800000 */
[----:B------:R-:W-:Y:S01]  /*7060*/  R2UR UR4, R25 ;  /* 0x00000000190472ca */ /* 0x000fe200000e0000 */
[----:B------:R-:W-:Y:S01]  /*7070*/  BSSY.RECONVERGENT B0, `(.L_x_126) ;  /* 0x0000057000007945 */ /* 0x000fe20003800200 */
[C---:B------:R-:W-:Y:S02]  /*7080*/  SHF.L.U32 R20, R29.reuse, 0x10, RZ ;  /* 0x000000101d147819 */ /* 0x040fe400000006ff */
[----:B------:R-:W-:Y:S02]  /*7090*/  LOP3.LUT R21, R29, 0xffff0000, RZ, 0xc0, !PT ;  /* 0xffff00001d157812 */ /* 0x000fe400078ec0ff */
[----:B------:R-:W-:Y:S02]  /*70a0*/  MOV R65, 0x10 ;  /* 0x0000001000417802 */ /* 0x000fe40000000f00 */
[----:B------:R-:W-:Y:S02]  /*70b0*/  LOP3.LUT P6, RZ, R45, 0x40, RZ, 0xc0, !PT ;  /* 0x000000402dff7812 */ /* 0x000fe400078cc0ff */
[----:B------:R-:W-:Y:S02]  /*70c0*/  ISETP.NE.AND P0, PT, R60, RZ, PT ;  /* 0x000000ff3c00720c */ /* 0x000fe40003f05270 */
[----:B------:R-:W-:Y:S01]  /*70d0*/  SEL R65, R65, 0xfffffff0, !P6 ;  /* 0xfffffff041417807 */ /* 0x000fe20007000000 */
[----:B--2---:R-:W1:Y:S03]  /*70e0*/  LDTM.x16 R4, tmem[UR4] ;  /* 0x00000004000479ee */ /* 0x004e660008240000 */
[----:B------:R-:W-:Y:S01]  /*70f0*/  IADD3 R62, PT, PT, R62, R65, RZ ;  /* 0x000000413e3e7210 */ /* 0x000fe20007ffe0ff */
[----:B-1-3--:R-:W-:Y:S01]  /*7100*/  FMUL R0, R24, R4 ;  /* 0x0000000418007220 */ /* 0x00afe20000400000 */
[----:B------:R-:W-:Y:S01]  /*7110*/  LOP3.LUT R4, R28, 0xffff0000, RZ, 0xc0, !PT ;  /* 0xffff00001c047812 */ /* 0x000fe200078ec0ff */
[C---:B------:R-:W-:Y:S01]  /*7120*/  FMUL R2, R24.reuse, R5 ;  /* 0x0000000518027220 */ /* 0x040fe20000400000 */
[C---:B------:R-:W-:Y:S01]  /*7130*/  FMUL R7, R24.reuse, R7 ;  /* 0x0000000718077220 */ /* 0x040fe20000400000 */
[C---:B------:R-:W-:Y:S01]  /*7140*/  FFMA R0, R27.reuse, R3, R0 ;  /* 0x000000031b007223 */ /* 0x040fe20000000000 */
[C---:B------:R-:W-:Y:S01]  /*7150*/  FMUL R3, R24.reuse, R6 ;  /* 0x0000000618037220 */ /* 0x040fe20000400000 */
[C---:B------:R-:W-:Y:S01]  /*7160*/  FFMA R2, R27.reuse, R4, R2 ;  /* 0x000000041b027223 */ /* 0x040fe20000000002 */
[C---:B------:R-:W-:Y:S01]  /*7170*/  FMUL R4, R24.reuse, R8 ;  /* 0x0000000818047220 */ /* 0x040fe20000400000 */
[C---:B------:R-:W-:Y:S01]  /*7180*/  FMUL R8, R24.reuse, R12 ;  /* 0x0000000c18087220 */ /* 0x040fe20000400000 */
[----:B------:R-:W-:Y:S01]  /*7190*/  FMUL R12, R24, R16 ;  /* 0x00000010180c7220 */ /* 0x000fe20000400000 */
[----:B------:R-:W-:Y:S01]  /*71a0*/  SHF.L.U32 R16, R30, 0x10, RZ ;  /* 0x000000101e107819 */ /* 0x000fe200000006ff */
[C---:B------:R-:W-:Y:S01]  /*71b0*/  FFMA R3, R27.reuse, R20, R3 ;  /* 0x000000141b037223 */ /* 0x040fe20000000003 */
[----:B------:R-:W-:Y:S01]  /*71c0*/  F2FP.BF16.F32.PACK_AB R32, R2, R0 ;  /* 0x000000000220723e */ /* 0x000fe200000010ff */
[----:B------:R-:W-:Y:S01]  /*71d0*/  FFMA R7, R27, R21, R7 ;  /* 0x000000151b077223 */ /* 0x000fe20000000007 */
[----:B------:R-:W-:Y:S01]  /*71e0*/  LOP3.LUT R0, R30, 0xffff0000, RZ, 0xc0, !PT ;  /* 0xffff00001e007812 */ /* 0x000fe200078ec0ff */
[C---:B------:R-:W-:Y:S01]  /*71f0*/  FMUL R5, R24.reuse, R9 ;  /* 0x0000000918057220 */ /* 0x040fe20000400000 */
[----:B------:R-:W-:Y:S01]  /*7200*/  SHF.L.U32 R2, R31, 0x10, RZ ;  /* 0x000000101f027819 */ /* 0x000fe200000006ff */
[----:B------:R-:W-:Y:S01]  /*7210*/  FFMA R4, R27, R16, R4 ;  /* 0x000000101b047223 */ /* 0x000fe20000000004 */
[----:B------:R-:W-:Y:S01]  /*7220*/  LOP3.LUT R16, R31, 0xffff0000, RZ, 0xc0, !PT ;  /* 0xffff00001f107812 */ /* 0x000fe200078ec0ff */
[C---:B------:R-:W-:Y:S01]  /*7230*/  FMUL R6, R24.reuse, R10 ;  /* 0x0000000a18067220 */ /* 0x040fe20000400000 */
[----:B------:R-:W-:Y:S01]  /*7240*/  F2FP.BF16.F32.PACK_AB R33, R7, R3 ;  /* 0x000000030721723e */ /* 0x000fe200000010ff */
[C---:B------:R-:W-:Y:S01]  /*7250*/  FFMA R5, R27.reuse, R0, R5 ;  /* 0x000000001b057223 */ /* 0x040fe20000000005 */
[----:B------:R-:W-:Y:S01]  /*7260*/  FMUL R11, R24, R11 ;  /* 0x0000000b180b7220 */ /* 0x000fe20000400000 */
[C---:B------:R-:W-:Y:S01]  /*7270*/  SHF.L.U32 R0, R36.reuse, 0x10, RZ ;  /* 0x0000001024007819 */ /* 0x040fe200000006ff */
[C---:B------:R-:W-:Y:S01]  /*7280*/  FFMA R6, R27.reuse, R2, R6 ;  /* 0x000000021b067223 */ /* 0x040fe20000000006 */
[----:B------:R-:W-:Y:S01]  /*7290*/  LOP3.LUT R2, R36, 0xffff0000, RZ, 0xc0, !PT ;  /* 0xffff000024027812 */ /* 0x000fe200078ec0ff */
[----:B------:R-:W-:Y:S01]  /*72a0*/  FFMA R11, R27, R16, R11 ;  /* 0x000000101b0b7223 */ /* 0x000fe2000000000b */
[C---:B------:R-:W-:Y:S01]  /*72b0*/  FMUL R9, R24.reuse, R13 ;  /* 0x0000000d18097220 */ /* 0x040fe20000400000 */
[----:B------:R-:W-:Y:S01]  /*72c0*/  SHF.L.U32 R3, R37, 0x10, RZ ;  /* 0x0000001025037819 */ /* 0x000fe200000006ff */
[----:B------:R-:W-:Y:S01]  /*72d0*/  FFMA R8, R27, R0, R8 ;  /* 0x000000001b087223 */ /* 0x000fe20000000008 */
[C---:B------:R-:W-:Y:S01]  /*72e0*/  FMUL R10, R24.reuse, R14 ;  /* 0x0000000e180a7220 */ /* 0x040fe20000400000 */
[----:B------:R-:W-:Y:S01]  /*72f0*/  LOP3.LUT R0, R37, 0xffff0000, RZ, 0xc0, !PT ;  /* 0xffff000025007812 */ /* 0x000fe200078ec0ff */
[----:B------:R-:W-:Y:S01]  /*7300*/  FMUL R15, R24, R15 ;  /* 0x0000000f180f7220 */ /* 0x000fe20000400000 */
[C---:B------:R-:W-:Y:S01]  /*7310*/  FFMA R9, R27.reuse, R2, R9 ;  /* 0x000000021b097223 */ /* 0x040fe20000000009 */
[C---:B------:R-:W-:Y:S01]  /*7320*/  FFMA R10, R27.reuse, R3, R10 ;  /* 0x000000031b0a7223 */ /* 0x040fe2000000000a */
[----:B------:R-:W-:Y:S01]  /*7330*/  SHF.L.U32 R2, R38, 0x10, RZ ;  /* 0x0000001026027819 */ /* 0x000fe200000006ff */
[----:B------:R-:W-:Y:S01]  /*7340*/  FFMA R15, R27, R0, R15 ;  /* 0x000000001b0f7223 */ /* 0x000fe2000000000f */
[----:B------:R-:W-:Y:S01]  /*7350*/  F2FP.BF16.F32.PACK_AB R34, R5, R4 ;  /* 0x000000040522723e */ /* 0x000fe200000010ff */
[----:B------:R-:W-:Y:S01]  /*7360*/  FMUL R13, R24, R17 ;  /* 0x00000011180d7220 */ /* 0x000fe20000400000 */
[----:B------:R-:W-:Y:S01]  /*7370*/  LOP3.LUT R3, R38, 0xffff0000, RZ, 0xc0, !PT ;  /* 0xffff000026037812 */ /* 0x000fe200078ec0ff */
[C---:B------:R-:W-:Y:S01]  /*7380*/  FMUL R14, R24.reuse, R18 ;  /* 0x00000012180e7220 */ /* 0x040fe20000400000 */
[C---:B------:R-:W-:Y:S01]  /*7390*/  SHF.L.U32 R4, R39.reuse, 0x10, RZ ;  /* 0x0000001027047819 */ /* 0x040fe200000006ff */
[----:B------:R-:W-:Y:S01]  /*73a0*/  FMUL R19, R24, R19 ;  /* 0x0000001318137220 */ /* 0x000fe20000400000 */
[----:B------:R-:W-:Y:S01]  /*73b0*/  LOP3.LUT R0, R39, 0xffff0000, RZ, 0xc0, !PT ;  /* 0xffff000027007812 */ /* 0x000fe200078ec0ff */
[----:B------:R-:W-:Y:S01]  /*73c0*/  FFMA R12, R27, R2, R12 ;  /* 0x000000021b0c7223 */ /* 0x000fe2000000000c */
[----:B------:R-:W-:Y:S01]  /*73d0*/  F2FP.BF16.F32.PACK_AB R35, R11, R6 ;  /* 0x000000060b23723e */ /* 0x000fe200000010ff */
[C---:B------:R-:W-:Y:S01]  /*73e0*/  FFMA R13, R27.reuse, R3, R13 ;  /* 0x000000031b0d7223 */ /* 0x040fe2000000000d */
[C---:B------:R-:W-:Y:S01]  /*73f0*/  FFMA R14, R27.reuse, R4, R14 ;  /* 0x000000041b0e7223 */ /* 0x040fe2000000000e */
[----:B------:R-:W-:Y:S01]  /*7400*/  FFMA R19, R27, R0, R19 ;  /* 0x000000001b137223 */ /* 0x000fe20000000013 */
[----:B------:R-:W-:Y:S01]  /*7410*/  F2FP.BF16.F32.PACK_AB R8, R9, R8 ;  /* 0x000000080908723e */ /* 0x000fe200000010ff */
[----:B------:R1:W-:Y:S01]  /*7420*/  STS.128 [R56+UR43+0x200], R32 ;  /* 0x0002002038007988 */ /* 0x0003e20008000c2b */
[----:B------:R-:W-:Y:S02]  /*7430*/  F2FP.BF16.F32.PACK_AB R9, R15, R10 ;  /* 0x0000000a0f09723e */ /* 0x000fe400000010ff */
[----:B------:R-:W-:Y:S02]  /*7440*/  F2FP.BF16.F32.PACK_AB R10, R13, R12 ;  /* 0x0000000c0d0a723e */ /* 0x000fe400000010ff */
[----:B------:R-:W-:Y:S05]  /*7450*/  F2FP.BF16.F32.PACK_AB R11, R19, R14 ;  /* 0x0000000e130b723e */ /* 0x000fea00000010ff */
[----:B------:R1:W-:Y:S01]  /*7460*/  STS.128 [R62+0x200], R8 ;  /* 0x000200083e007388 */ /* 0x0003e20000000c00 */
[----:B------:R-:W-:Y:S01]  /*7470*/  @!PT LDS RZ, [RZ] ;  /* 0x00000000fffff984 */ /* 0x000fe20000000800 */
[----:B------:R-:W-:Y:S01]  /*7480*/  @!PT LDS RZ, [RZ] ;  /* 0x00000000fffff984 */ /* 0x000fe20000000800 */
[----:B------:R-:W-:Y:S01]  /*7490*/  @!PT LDS RZ, [RZ] ;  /* 0x00000000fffff984 */ /* 0x000fe20000000800 */
[----:B------:R-:W-:Y:S01]  /*74a0*/  @!PT LDS RZ, [RZ] ;  /* 0x00000000fffff984 */ /* 0x000fe20000000800 */
[----:B------:R2:W-:Y:S07]  /*74b0*/  MEMBAR.ALL.CTA ;  /* 0x0000000000007992 */ /* 0x0005ee0000008000 */
[----:B--2---:R-:W2:Y:S02]  /*74c0*/  FENCE.VIEW.ASYNC.S ;  /* 0x00000000000073c6 */ /* 0x004ea40000000000 */
[----:B--2---:R-:W-:Y:S06]  /*74d0*/  BAR.SYNC.DEFER_BLOCKING 0x1, 0x80 ;  /* 0x0042000000007b1d */ /* 0x004fec0000010000 */
[----:B------:R-:W-:Y:S05]  /*74e0*/  @P0 BRA `(.L_x_127) ;  /* 0x00000000003c0947 */ /* 0x000fea0003800000 */
[----:B------:R-:W2:Y:S01]  /*74f0*/  LDCU.64 UR6, c[0x0][0x348] ;  /* 0x00006900ff0677ac */ /* 0x000ea20008000a00 */
[----:B------:R-:W-:Y:S01]  /*7500*/  UIADD3 UR4, UPT, UPT, UR43, 0x200, URZ ;  /* 0x000002002b047890 */ /* 0x000fe2000fffe0ff */
[----:B------:R-:W-:Y:S01]  /*7510*/  UMOV UR51, UR36 ;  /* 0x0000002400337c82 */ /* 0x000fe20008000000 */
[----:B------:R-:W-:Y:S02]  /*7520*/  UIADD3 UR9, UPT, UPT, UR49, 0x40, URZ ;  /* 0x0000004031097890 */ /* 0x000fe4000fffe0ff */
[----:B------:R-:W-:Y:S02]  /*7530*/  UIADD3 UR8, UPT, UPT, UR43, 0xa00, URZ ;  /* 0x00000a002b087890 */ /* 0x000fe4000fffe0ff */
[----:B------:R-:W-:Y:S01]  /*7540*/  MOV R52, UR4 ;  /* 0x0000000400347c02 */ /* 0x000fe20008000f00 */
[----:B------:R-:W-:Y:S01]  /*7550*/  UMOV UR10, UR50 ;  /* 0x00000032000a7c82 */ /* 0x000fe20008000000 */
[----:B------:R-:W-:Y:S02]  /*7560*/  UMOV UR11, UR36 ;  /* 0x00000024000b7c82 */ /* 0x000fe40008000000 */
[----:B------:R-:W-:Y:S01]  /*7570*/  R2UR UR48, R52 ;  /* 0x00000000343072ca */ /* 0x000fe200000e0000 */
[----:B--2---:R-:W-:Y:S04]  /*7580*/  UIADD3 UR4, UP0, UPT, UR6, 0x680, URZ ;  /* 0x0000068006047890 */ /* 0x004fe8000ff1e0ff */
[----:B------:R-:W-:Y:S09]  /*7590*/  UIADD3.X UR5, UPT, UPT, URZ, UR7, URZ, UP0, !UPT ;  /* 0x00000007ff057290 */ /* 0x000ff200087fe4ff */
[----:B------:R2:W-:Y:S01]  /*75a0*/  UTMASTG.3D [UR48], [UR4] ;  /* 0x00000030040073b5 */ /* 0x0005e20008010000 */
[----:B------:R2:W-:Y:S01]  /*75b0*/  UTMASTG.3D [UR8], [UR4] ;  /* 0x00000008040073b5 */ /* 0x0005e20008010000 */
[----:B------:R0:W-:Y:S01]  /*75c0*/  UTMACMDFLUSH ;  /* 0x00000000000079b7 */ /* 0x0001e20000000000 */
[----:B--2---:R-:W-:Y:S04]  /*75d0*/  DEPBAR.LE SB0, 0x1 ;  /* 0x000080400000791a */ /* 0x004fe80000000000 */
.L_x_127:
[----:B------:R-:W-:Y:S05]  /*75e0*/  BSYNC.RECONVERGENT B0 ;  /* 0x0000000000007941 */ /* 0x000fea0003800200 */
.L_x_126:
[----:B------:R-:W-:Y:S01]  /*75f0*/  BAR.SYNC.DEFER_BLOCKING 0x1, 0x80 ;  /* 0x0042000000007b1d */ /* 0x000fe20000010000 */
[----:B------:R-:W-:Y:S01]  /*7600*/  ISETP.NE.AND P1, PT, R61, RZ, PT ;  /* 0x000000ff3d00720c */ /* 0x000fe20003f25270 */
[----:B------:R-:W-:Y:S01]  /*7610*/  UISETP.NE.AND UP0, UPT, UR52, URZ, UPT ;  /* 0x000000ff3400728c */ /* 0x000fe2000bf05270 */
[----:B------:R-:W-:Y:S11]  /*7620*/  LEA R2, R26, UR43, 0x3 ;  /* 0x0000002b1a027c11 */ /* 0x000ff6000f8e18ff */
[----:B------:R-:W-:Y:S01]  /*7630*/  @P1 SHF.L.U32 R3, R59, 0x1f, RZ ;  /* 0x0000001f3b031819 */ /* 0x000fe200000006ff */
[----:B------:R-:W-:Y:S06]  /*7640*/  BRA.U !UP0, `(.L_x_128) ;  /* 0x0000000108247547 */ /* 0x000fec000b800000 */
[----:B------:R-:W-:Y:S01]  /*7650*/  IMAD.U32 R4, RZ, RZ, UR46 ;  /* 0x0000002eff047e24 */ /* 0x000fe2000f8e00ff */
[----:B------:R-:W-:Y:S01]  /*7660*/  MOV R0, UR47 ;  /* 0x0000002f00007c02 */ /* 0x000fe20008000f00 */
[----:B------:R-:W-:Y:S03]  /*7670*/  UIADD3 UR4, UPT, UPT, UR46, 0x1, URZ ;  /* 0x000000012e047890 */ /* 0x000fe6000fffe0ff */
[----:B------:R-:W-:Y:S01]  /*7680*/  @P1 LEA R4, R4, UR43, 0x3 ;  /* 0x0000002b04041c11 */ /* 0x000fe2000f8e18ff */
[----:B------:R-:W-:Y:S04]  /*7690*/  UISETP.NE.AND UP0, UPT, UR4, 0x4, UPT ;  /* 0x000000040400788c */ /* 0x000fe8000bf05270 */
[----:B------:R-:W-:Y:S01]  /*76a0*/  @P1 VIADD R4, R4, 0xf0 ;  /* 0x000000f004041836 */ /* 0x000fe20000000000 */
[----:B------:R-:W-:Y:S04]  /*76b0*/  USEL UR46, UR4, URZ, UP0 ;  /* 0x000000ff042e7287 */ /* 0x000fe80008000000 */
[----:B------:R-:W-:Y:S04]  /*76c0*/  @P1 PRMT R0, R0, 0x654, R4 ;  /* 0x0000065400001816 */ /* 0x000fe80000000004 */
[----:B------:R2:W-:Y:S04]  /*76d0*/  @P1 SYNCS.ARRIVE.TRANS64.RED.A1T0 RZ, [R0+URZ], RZ ;  /* 0x000000ff00ff19a7 */ /* 0x0005e800081004ff */
.L_x_128:
[----:B------:R-:W3:Y:S01]  /*76e0*/  @P1 SYNCS.PHASECHK.TRANS64.TRYWAIT P0, [R2+URZ+0xd0], R3 ;  /* 0x0000d003020015a7 */ /* 0x000ee200080011ff */
[----:B------:R-:W-:Y:S01]  /*76f0*/  BSSY B1, `(.L_x_129) ;  /* 0x0000012000017945 */ /* 0x000fe20003800000 */
[----:B---3--:R-:W-:Y:S03]  /*7700*/  @P1 SEL R63, RZ, 0x1, !P0 ;  /* 0x00000001ff3f1807 */ /* 0x008fe60004000000 */
[----:B------:R-:W-:Y:S05]  /*7710*/  @!P1 BRA `(.L_x_130) ;  /* 0x00000000003c9947 */ /* 0x000fea0003800000 */
[----:B------:R-:W-:Y:S01]  /*7720*/  ISETP.NE.AND P1, PT, R64, RZ, PT ;  /* 0x000000ff4000720c */ /* 0x000fe20003f25270 */
[----:B------:R-:W-:Y:S01]  /*7730*/  BSSY B0, `(.L_x_131) ;  /* 0x0000009000007945 */ /* 0x000fe20003800000 */
[----:B------:R-:W-:Y:S11]  /*7740*/  ISETP.NE.AND P0, PT, R63, RZ, PT ;  /* 0x000000ff3f00720c */ /* 0x000ff60003f05270 */
[----:B------:R-:W-:Y:S05]  /*7750*/  @P1 IMAD R4, R26, 0x1000, R56 ;  /* 0x000010001a041824 */ /* 0x000fea00078e0238 */
[----:B------:R-:W-:Y:S05]  /*7760*/  @P1 IADD3 R3, PT, PT, R4, UR43, RZ ;  /* 0x0000002b04031c10 */ /* 0x000fea000fffe0ff */
[----:B------:R-:W-:Y:S01]  /*7770*/  @P1 IMAD.IADD R3, R65, 0x1, R3 ;  /* 0x0000000141031824 */ /* 0x000fe200078e0203 */
[----:B------:R-:W-:Y:S06]  /*7780*/  @P0 BRA `(.L_x_132) ;  /* 0x00000000000c0947 */ /* 0x000fec0003800000 */
[----:B--2---:R-:W-:Y:S04]  /*7790*/  SHF.L.U32 R0, R59, 0x1f, RZ ;  /* 0x0000001f3b007819 */ /* 0x004fe800000006ff */
[----:B------:R-:W2:Y:S02]  /*77a0*/  SYNCS.PHASECHK.TRANS64.TRYWAIT P0, [R2+URZ+0xd0], R0 ;  /* 0x0000d000020075a7 */ /* 0x000ea400080011ff */
[----:B--2---:R-:W-:Y:S05]  /*77b0*/  @!P0 BRA `(.L_x_133) ;  /* 0x0000002800f88947 */ /* 0x004fea0003800000 */
.L_x_132:
[----:B------:R-:W-:Y:S05]  /*77c0*/  BSYNC B0 ;  /* 0x0000000000007941 */ /* 0x000fea0003800000 */
.L_x_131:
[----:B------:R-:W-:Y:S02]  /*77d0*/  ISETP.NE.AND P0, PT, R64, RZ, PT ;  /* 0x000000ff4000720c */ /* 0x000fe40003f05270 */
[----:B------:R-:W-:Y:S11]  /*77e0*/  IADD3 R26, PT, PT, R26, 0x1, RZ ;  /* 0x000000011a1a7810 */ /* 0x000ff60007ffe0ff */
[----:B------:R3:W4:Y:S04]  /*77f0*/  @P0 LDS.128 R28, [R4+UR43+0x200] ;  /* 0x0002002b041c0984 */ /* 0x0007280008000c00 */
[----:B------:R3:W1:Y:S02]  /*7800*/  @P0 LDS.128 R36, [R3+0x200] ;  /* 0x0002000003240984 */ /* 0x0006640000000c00 */
.L_x_130:
[----:B------:R-:W-:Y:S05]  /*7810*/  BSYNC B1 ;  /* 0x0000000000017941 */ /* 0x000fea0003800000 */
.L_x_129:
[----:B--2---:R-:W-:Y:S05]  /*7820*/  VIADD R0, R25, 0x10 ;  /* 0x0000001019007836 */ /* 0x004fea0000000000 */
[----:B------:R-:W-:Y:S04]  /*7830*/  SHF.R.U32.HI R0, RZ, 0x15, R0 ;  /* 0x00000015ff007819 */ /* 0x000fe80000011600 */
[----:B------:R-:W-:Y:S11]  /*7840*/  LOP3.LUT P0, RZ, R0, 0x3, R47, 0x48, !PT ;  /* 0x0000000300ff7812 */ /* 0x000ff6000780482f */
[----:B------:R-:W-:Y:S02]  /*7850*/  @!UPT UIADD3 URZ, UPT, UPT, URZ, URZ, URZ ;  /* 0x000000fffffff290 */ /* 0x000fe4000fffe0ff */
[----:B------:R-:W-:Y:S05]  /*7860*/  @!P0 BRA `(.L_x_134) ;  /* 0x0000000000408947 */ /* 0x000fea0003800000 */
[----:B------:R-:W2:Y:S01]  /*7870*/  LDCU.64 UR8, c[0x4][0x70] ;  /* 0x01000e00ff0877ac */ /* 0x000ea20008000a00 */
[----:B---3--:R-:W-:Y:S01]  /*7880*/  MOV R3, 0x0 ;  /* 0x0000000000037802 */ /* 0x008fe20000000f00 */
[----:B------:R-:W-:Y:S02]  /*7890*/  HFMA2 R12, -RZ, RZ, 0, 5.9604644775390625e-08 ;  /* 0x00000001ff0c7431 */ /* 0x000fe400000001ff */
[----:B-1----:R-:W-:Y:S02]  /*78a0*/  IMAD.MOV.U32 R8, RZ, RZ, 0x192 ;  /* 0x00000192ff087424 */ /* 0x002fe400078e00ff */
[----:B------:R-:W-:Y:S01]  /*78b0*/  IMAD.MOV.U32 R13, RZ, RZ, RZ ;  /* 0x000000ffff0d7224 */ /* 0x000fe200078e00ff */
[----:B------:R-:W1:Y:S01]  /*78c0*/  LDCU.64 UR6, c[0x4][0x78] ;  /* 0x01000f00ff0677ac */ /* 0x000e620008000a00 */
[----:B------:R-:W3:Y:S01]  /*78d0*/  LDC.64 R2, c[0x4][R3] ;  /* 0x0100000003027b82 */ /* 0x000ee20000000a00 */
[----:B------:R-:W5:Y:S01]  /*78e0*/  LDCU.64 UR4, c[0x4][0x10] ;  /* 0x01000200ff0477ac */ /* 0x000f620008000a00 */
[----:B--2---:R-:W-:Y:S01]  /*78f0*/  MOV R5, UR9 ;  /* 0x0000000900057c02 */ /* 0x004fe20008000f00 */
[----:B------:R-:W-:Y:S01]  /*7900*/  IMAD.U32 R4, RZ, RZ, UR8 ;  /* 0x00000008ff047e24 */ /* 0x000fe2000f8e00ff */
[----:B-1----:R-:W-:Y:S01]  /*7910*/  MOV R7, UR7 ;  /* 0x0000000700077c02 */ /* 0x002fe20008000f00 */
[----:B------:R-:W-:Y:S01]  /*7920*/  IMAD.U32 R6, RZ, RZ, UR6 ;  /* 0x00000006ff067e24 */ /* 0x000fe2000f8e00ff */
[----:B-----5:R-:W-:Y:S01]  /*7930*/  MOV R11, UR5 ;  /* 0x00000005000b7c02 */ /* 0x020fe20008000f00 */
[----:B------:R-:W-:Y:S02]  /*7940*/  IMAD.U32 R10, RZ, RZ, UR4 ;  /* 0x00000004ff0a7e24 */ /* 0x000fe4000f8e00ff */
[----:B------:R-:W-:Y:S07]  /*7950*/  LEPC R20, `(.L_x_134) ;  /* 0x000000001014794e */ /* 0x000fee0000000000 */
[----:B---34-:R-:W-:Y:S05]  /*7960*/  CALL.ABS.NOINC R2 ;  /* 0x0000000002007343 */ /* 0x018fea0003c00000 */
.L_x_134:
[----:B---34-:R-:W-:Y:S01]  /*7970*/  SHF.L.U32 R3, R28, 0x10, RZ ;  /* 0x000000101c037819 */ /* 0x018fe200000006ff */
[----:B------:R-:W-:Y:S05]  /*7980*/  WARPSYNC.ALL ;  /* 0x0000000000007948 */ /* 0x000fea0003800000 */
[----:B------:R-:W-:Y:S01]  /*7990*/  R2UR UR4, R25 ;  /* 0x00000000190472ca */ /* 0x000fe200000e0000 */
[----:B------:R-:W-:Y:S01]  /*79a0*/  BSSY.RECONVERGENT B0, `(.L_x_135) ;  /* 0x000005b000007945 */ /* 0x000fe20003800200 */
[----:B------:R-:W-:Y:S02]  /*79b0*/  SHF.L.U32 R20, R30, 0x10, RZ ;  /* 0x000000101e147819 */ /* 0x000fe400000006ff */
[----:B------:R-:W-:Y:S02]  /*79c0*/  ISETP.NE.AND P6, PT, R61, RZ, PT ;  /* 0x000000ff3d00720c */ /* 0x000fe40003fc5270 */
[----:B------:R-:W-:Y:S07]  /*79d0*/  ISETP.NE.AND P0, PT, R60, RZ, PT ;  /* 0x000000ff3c00720c */ /* 0x000fee0003f05270 */
[----:B-1----:R-:W1:Y:S02]  /*79e0*/  LDTM.x16 R4, tmem[UR4+0x10] ;  /* 0x00001004000479ee */ /* 0x002e640008240000 */
[----:B-1----:R-:W-:Y:S01]  /*79f0*/  FMUL R0, R24, R4 ;  /* 0x0000000418007220 */ /* 0x002fe20000400000 */
[----:B------:R-:W-:Y:S01]  /*7a00*/  LOP3.LUT R4, R28, 0xffff0000, RZ, 0xc0, !PT ;  /* 0xffff00001c047812 */ /* 0x000fe200078ec0ff */
[C---:B------:R-:W-:Y:S01]  /*7a10*/  FMUL R2, R24.reuse, R5 ;  /* 0x0000000518027220 */ /* 0x040fe20000400000 */
[----:B------:R-:W-:Y:S01]  /*7a20*/  SHF.L.U32 R5, R29, 0x10, RZ ;  /* 0x000000101d057819 */ /* 0x000fe200000006ff */
[----:B------:R-:W-:Y:S01]  /*7a30*/  FFMA R0, R27, R3, R0 ;  /* 0x000000031b007223 */ /* 0x000fe20000000000 */
[C---:B------:R-:W-:Y:S01]  /*7a40*/  FMUL R3, R24.reuse, R6 ;  /* 0x0000000618037220 */ /* 0x040fe20000400000 */
[----:B------:R-:W-:Y:S01]  /*7a50*/  LOP3.LUT R6, R29, 0xffff0000, RZ, 0xc0, !PT ;  /* 0xffff00001d067812 */ /* 0x000fe200078ec0ff */
[C---:B------:R-:W-:Y:S01]  /*7a60*/  FFMA R2, R27.reuse, R4, R2 ;  /* 0x000000041b027223 */ /* 0x040fe20000000002 */
[C---:B------:R-:W-:Y:S01]  /*7a70*/  FMUL R7, R24.reuse, R7 ;  /* 0x0000000718077220 */ /* 0x040fe20000400000 */
[C---:B------:R-:W-:Y:S01]  /*7a80*/  FFMA R3, R27.reuse, R5, R3 ;  /* 0x000000051b037223 */ /* 0x040fe20000000003 */
[C---:B------:R-:W-:Y:S01]  /*7a90*/  FMUL R4, R24.reuse, R8 ;  /* 0x0000000818047220 */ /* 0x040fe20000400000 */
[----:B------:R-:W-:Y:S01]  /*7aa0*/  FMUL R5, R24, R9 ;  /* 0x0000000918057220 */ /* 0x000fe20000400000 */
[----:B------:R-:W-:Y:S01]  /*7ab0*/  F2FP.BF16.F32.PACK_AB R32, R2, R0 ;  /* 0x000000000220723e */ /* 0x000fe200000010ff */
[C---:B------:R-:W-:Y:S01]  /*7ac0*/  FFMA R7, R27.reuse, R6, R7 ;  /* 0x000000061b077223 */ /* 0x040fe20000000007 */
[----:B------:R-:W-:Y:S01]  /*7ad0*/  LOP3.LUT R0, R30, 0xffff0000, RZ, 0xc0, !PT ;  /* 0xffff00001e007812 */ /* 0x000fe200078ec0ff */
[----:B------:R-:W-:Y:S01]  /*7ae0*/  FFMA R4, R27, R20, R4 ;  /* 0x000000141b047223 */ /* 0x000fe20000000004 */
[----:B------:R-:W-:Y:S01]  /*7af0*/  SHF.L.U32 R2, R31, 0x10, RZ ;  /* 0x000000101f027819 */ /* 0x000fe200000006ff */
[----:B------:R-:W-:Y:S01]  /*7b00*/  FMUL R6, R24, R10 ;  /* 0x0000000a18067220 */ /* 0x000fe20000400000 */
[----:B------:R-:W-:Y:S01]  /*7b10*/  F2FP.BF16.F32.PACK_AB R33, R7, R3 ;  /* 0x000000030721723e */ /* 0x000fe200000010ff */
[----:B------:R-:W-:Y:S01]  /*7b20*/  FFMA R5, R27, R0, R5 ;  /* 0x000000001b057223 */ /* 0x000fe20000000005 */
[----:B------:R-:W-:Y:S01]  /*7b30*/  LOP3.LUT R3, R31, 0xffff0000, RZ, 0xc0, !PT ;  /* 0xffff00001f037812 */ /* 0x000fe200078ec0ff */
[----:B------:R-:W-:Y:S01]  /*7b40*/  FFMA R6, R27, R2, R6 ;  /* 0x000000021b067223 */ /* 0x000fe20000000006 */
[----:B------:R-:W-:Y:S01]  /*7b50*/  SHF.L.U32 R7, R36, 0x10, RZ ;  /* 0x0000001024077819 */ /* 0x000fe200000006ff */
[----:B------:R-:W-:Y:S01]  /*7b60*/  FMUL R11, R24, R11 ;  /* 0x0000000b180b7220 */ /* 0x000fe20000400000 */
[----:B------:R-:W-:Y:S01]  /*7b70*/  LOP3.LUT R0, R36, 0xffff0000, RZ, 0xc0, !PT ;  /* 0xffff000024007812 */ /* 0x000fe200078ec0ff */
[C---:B------:R-:W-:Y:S01]  /*7b80*/  FMUL R8, R24.reuse, R12 ;  /* 0x0000000c18087220 */ /* 0x040fe20000400000 */
[----:B------:R-:W-:Y:S01]  /*7b90*/  SHF.L.U32 R2, R37, 0x10, RZ ;  /* 0x0000001025027819 */ /* 0x000fe200000006ff */
[C---:B------:R-:W-:Y:S01]  /*7ba0*/  FMUL R9, R24.reuse, R13 ;  /* 0x0000000d18097220 */ /* 0x040fe20000400000 */
[----:B------:R-:W-:Y:S01]  /*7bb0*/  F2FP.BF16.F32.PACK_AB R34, R5, R4 ;  /* 0x000000040522723e */ /* 0x000fe200000010ff */
[----:B------:R-:W-:Y:S01]  /*7bc0*/  FFMA R11, R27, R3, R11 ;  /* 0x000000031b0b7223 */ /* 0x000fe2000000000b */
[----:B------:R-:W-:Y:S01]  /*7bd0*/  SHF.L.U32 R3, R39, 0x10, RZ ;  /* 0x0000001027037819 */ /* 0x000fe200000006ff */
[----:B------:R-:W-:Y:S01]  /*7be0*/  FFMA R8, R27, R7, R8 ;  /* 0x000000071b087223 */ /* 0x000fe20000000008 */
[----:B------:R-:W-:Y:S01]  /*7bf0*/  LOP3.LUT R4, R39, 0xffff0000, RZ, 0xc0, !PT ;  /* 0xffff000027047812 */ /* 0x000fe200078ec0ff */
[----:B------:R-:W-:Y:S01]  /*7c00*/  FFMA R9, R27, R0, R9 ;  /* 0x000000001b097223 */ /* 0x000fe20000000009 */
[----:B------:R-:W-:Y:S01]  /*7c10*/  LOP3.LUT R0, R37, 0xffff0000, RZ, 0xc0, !PT ;  /* 0xffff000025007812 */ /* 0x000fe200078ec0ff */
[C---:B------:R-:W-:Y:S01]  /*7c20*/  FMUL R10, R24.reuse, R14 ;  /* 0x0000000e180a7220 */ /* 0x040fe20000400000 */
[C---:B------:R-:W-:Y:S01]  /*7c30*/  FMUL R15, R24.reuse, R15 ;  /* 0x0000000f180f7220 */ /* 0x040fe20000400000 */
[C---:B------:R-:W-:Y:S01]  /*7c40*/  FMUL R12, R24.reuse, R16 ;  /* 0x00000010180c7220 */ /* 0x040fe20000400000 */
[----:B------:R-:W-:Y:S01]  /*7c50*/  FMUL R13, R24, R17 ;  /* 0x00000011180d7220 */ /* 0x000fe20000400000 */
[C---:B------:R-:W-:Y:S01]  /*7c60*/  FFMA R10, R27.reuse, R2, R10 ;  /* 0x000000021b0a7223 */ /* 0x040fe2000000000a */
[----:B------:R-:W-:Y:S01]  /*7c70*/  FFMA R15, R27, R0, R15 ;  /* 0x000000001b0f7223 */ /* 0x000fe2000000000f */
[----:B------:R-:W-:Y:S01]  /*7c80*/  SHF.L.U32 R2, R38, 0x10, RZ ;  /* 0x0000001026027819 */ /* 0x000fe200000006ff */
[----:B------:R-:W-:Y:S01]  /*7c90*/  FMUL R14, R24, R18 ;  /* 0x00000012180e7220 */ /* 0x000fe20000400000 */
[----:B------:R-:W-:Y:S01]  /*7ca0*/  LOP3.LUT R0, R38, 0xffff0000, RZ, 0xc0, !PT ;  /* 0xffff000026007812 */ /* 0x000fe200078ec0ff */
[----:B------:R-:W-:Y:S01]  /*7cb0*/  FMUL R19, R24, R19 ;  /* 0x0000001318137220 */ /* 0x000fe20000400000 */
[----:B------:R-:W-:Y:S01]  /*7cc0*/  F2FP.BF16.F32.PACK_AB R35, R11, R6 ;  /* 0x000000060b23723e */ /* 0x000fe200000010ff */
[----:B------:R-:W-:Y:S01]  /*7cd0*/  FFMA R12, R27, R2, R12 ;  /* 0x000000021b0c7223 */ /* 0x000fe2000000000c */
[----:B------:R-:W-:Y:S01]  /*7ce0*/  F2FP.BF16.F32.PACK_AB R8, R9, R8 ;  /* 0x000000080908723e */ /* 0x000fe200000010ff */
[C---:B------:R-:W-:Y:S01]  /*7cf0*/  FFMA R13, R27.reuse, R0, R13 ;  /* 0x000000001b0d7223 */ /* 0x040fe2000000000d */
[C---:B------:R-:W-:Y:S01]  /*7d00*/  FFMA R14, R27.reuse, R3, R14 ;  /* 0x000000031b0e7223 */ /* 0x040fe2000000000e */
[----:B------:R1:W-:Y:S01]  /*7d10*/  STS.128 [R56+UR43+0x1200], R32 ;  /* 0x0012002038007988 */ /* 0x0003e20008000c2b */
[----:B------:R-:W-:Y:S01]  /*7d20*/  FFMA R19, R27, R4, R19 ;  /* 0x000000041b137223 */ /* 0x000fe20000000013 */
[----:B------:R-:W-:Y:S02]  /*7d30*/  F2FP.BF16.F32.PACK_AB R9, R15, R10 ;  /* 0x0000000a0f09723e */ /* 0x000fe400000010ff */
[----:B------:R-:W-:Y:S02]  /*7d40*/  F2FP.BF16.F32.PACK_AB R10, R13, R12 ;  /* 0x0000000c0d0a723e */ /* 0x000fe400000010ff */
[----:B------:R-:W-:Y:S02]  /*7d50*/  F2FP.BF16.F32.PACK_AB R11, R19, R14 ;  /* 0x0000000e130b723e */ /* 0x000fe400000010ff */
[----:B------:R-:W-:Y:S02]  /*7d60*/  MOV R2, UR46 ;  /* 0x0000002e00027c02 */ /* 0x000fe40008000f00 */
[----:B------:R-:W-:Y:S01]  /*7d70*/  MOV R0, UR47 ;  /* 0x0000002f00007c02 */ /* 0x000fe20008000f00 */
[----:B------:R1:W-:Y:S01]  /*7d80*/  STS.128 [R62+0x1200], R8 ;  /* 0x001200083e007388 */ /* 0x0003e20000000c00 */
[----:B------:R-:W-:Y:S02]  /*7d90*/  @P6 LEA R2, R2, UR43, 0x3 ;  /* 0x0000002b02026c11 */ /* 0x000fe4000f8e18ff */
[----:B------:R-:W-:Y:S02]  /*7da0*/  @P6 SHF.L.U32 R3, R59, 0x1f, RZ ;  /* 0x0000001f3b036819 */ /* 0x000fe400000006ff */
[----:B------:R-:W-:Y:S01]  /*7db0*/  @P6 IADD3 R2, PT, PT, R2, 0xf0, RZ ;  /* 0x000000f002026810 */ /* 0x000fe20007ffe0ff */
[----:B------:R-:W-:Y:S01]  /*7dc0*/  @!PT LDS RZ, [RZ] ;  /* 0x00000000fffff984 */ /* 0x000fe20000000800 */
[----:B------:R-:W-:Y:S01]  /*7dd0*/  @!PT LDS RZ, [RZ] ;  /* 0x00000000fffff984 */ /* 0x000fe20000000800 */
[----:B------:R-:W-:Y:S01]  /*7de0*/  @!PT LDS RZ, [RZ] ;  /* 0x00000000fffff984 */ /* 0x000fe20000000800 */
[----:B------:R-:W-:Y:S01]  /*7df0*/  @!PT LDS RZ, [RZ] ;  /* 0x00000000fffff984 */ /* 0x000fe20000000800 */
[----:B------:R2:W-:Y:S06]  /*7e00*/  MEMBAR.ALL.CTA ;  /* 0x0000000000007992 */ /* 0x0005ec0000008000 */
[----:B--2---:R-:W2:Y:S01]  /*7e10*/  FENCE.VIEW.ASYNC.S ;  /* 0x00000000000073c6 */ /* 0x004ea20000000000 */
[----:B------:R-:W-:Y:S02]  /*7e20*/  @P6 PRMT R0, R0, 0x654, R2 ;  /* 0x0000065400006816 */ /* 0x000fe40000000002 */
[----:B------:R-:W-:Y:S01]  /*7e30*/  LEA R2, R26, UR43, 0x3 ;  /* 0x0000002b1a027c11 */ /* 0x000fe2000f8e18ff */
[----:B--2---:R-:W-:Y:S06]  /*7e40*/  BAR.SYNC.DEFER_BLOCKING 0x1, 0x80 ;  /* 0x0042000000007b1d */ /* 0x004fec0000010000 */
[----:B------:R-:W-:Y:S05]  /*7e50*/  @P0 BRA `(.L_x_136) ;  /* 0x00000000003c0947 */ /* 0x000fea0003800000 */
[----:B------:R-:W2:Y:S01]  /*7e60*/  LDCU.64 UR6, c[0x0][0x348] ;  /* 0x00006900ff0677ac */ /* 0x000ea20008000a00 */
[----:B------:R-:W-:Y:S02]  /*7e70*/  UIADD3 UR13, UPT, UPT, UR49, 0x10, URZ ;  /* 0x00000010310d7890 */ /* 0x000fe4000fffe0ff */
[----:B------:R-:W-:Y:S01]  /*7e80*/  UIADD3 UR12, UPT, UPT, UR43, 0x1200, URZ ;  /* 0x000012002b0c7890 */ /* 0x000fe2000fffe0ff */
[----:B------:R-:W-:Y:S01]  /*7e90*/  UMOV UR14, UR50 ;  /* 0x00000032000e7c82 */ /* 0x000fe20008000000 */
[----:B------:R-:W-:Y:S01]  /*7ea0*/  UMOV UR15, UR36 ;  /* 0x00000024000f7c82 */ /* 0x000fe20008000000 */
[----:B------:R-:W-:Y:S02]  /*7eb0*/  UIADD3 UR9, UPT, UPT, UR49, 0x50, URZ ;  /* 0x0000005031097890 */ /* 0x000fe4000fffe0ff */
[----:B------:R-:W-:Y:S01]  /*7ec0*/  UIADD3 UR8, UPT, UPT, UR43, 0x1a00, URZ ;  /* 0x00001a002b087890 */ /* 0x000fe2000fffe0ff */
[----:B------:R-:W-:Y:S01]  /*7ed0*/  UMOV UR10, UR50 ;  /* 0x00000032000a7c82 */ /* 0x000fe20008000000 */
[----:B------:R-:W-:Y:S01]  /*7ee0*/  UMOV UR11, UR36 ;  /* 0x00000024000b7c82 */ /* 0x000fe20008000000 */
[----:B--2---:R-:W-:Y:S04]  /*7ef0*/  UIADD3 UR4, UP0, UPT, UR6, 0x680, URZ ;  /* 0x0000068006047890 */ /* 0x004fe8000ff1e0ff */
[----:B------:R-:W-:Y:S09]  /*7f00*/  UIADD3.X UR5, UPT, UPT, URZ, UR7, URZ, UP0, !UPT ;  /* 0x00000007ff057290 */ /* 0x000ff200087fe4ff */
[----:B------:R2:W-:Y:S01]  /*7f10*/  UTMASTG.3D [UR12], [UR4] ;  /* 0x0000000c040073b5 */ /* 0x0005e20008010000 */
[----:B------:R2:W-:Y:S01]  /*7f20*/  UTMASTG.3D [UR8], [UR4] ;  /* 0x00000008040073b5 */ /* 0x0005e20008010000 */
[----:B------:R0:W-:Y:S01]  /*7f30*/  UTMACMDFLUSH ;  /* 0x00000000000079b7 */ /* 0x0001e20000000000 */
[----:B--2---:R-:W-:Y:S04]  /*7f40*/  DEPBAR.LE SB0, 0x1 ;  /* 0x000080400000791a */ /* 0x004fe80000000000 */
.L_x_136:
[----:B------:R-:W-:Y:S05]  /*7f50*/  BSYNC.RECONVERGENT B0 ;  /* 0x0000000000007941 */ /* 0x000fea0003800200 */
.L_x_135:
[----:B------:R-:W-:Y:S01]  /*7f60*/  BAR.SYNC.DEFER_BLOCKING 0x1, 0x80 ;  /* 0x0042000000007b1d */ /* 0x000fe20000010000 */
[----:B------:R-:W-:Y:S04]  /*7f70*/  UIADD3 UR4, UPT, UPT, UR46, 0x1, URZ ;  /* 0x000000012e047890 */ /* 0x000fe8000fffe0ff */
[----:B------:R-:W-:Y:S04]  /*7f80*/  UISETP.NE.AND UP0, UPT, UR4, 0x4, UPT ;  /* 0x000000040400788c */ /* 0x000fe8000bf05270 */
[----:B------:R-:W-:Y:S01]  /*7f90*/  USEL UR44, UR4, URZ, UP0 ;  /* 0x000000ff042c7287 */ /* 0x000fe20008000000 */
[----:B------:R2:W-:Y:S01]  /*7fa0*/  @P6 SYNCS.ARRIVE.TRANS64.RED.A1T0 RZ, [R0+URZ], RZ ;  /* 0x000000ff00ff69a7 */ /* 0x0005e200081004ff */
[----:B------:R-:W-:Y:S01]  /*7fb0*/  BSSY B1, `(.L_x_137) ;  /* 0x0000013000017945 */ /* 0x000fe20003800000 */
[----:B------:R-:W3:Y:S02]  /*7fc0*/  @P6 SYNCS.PHASECHK.TRANS64.TRYWAIT P0, [R2+URZ+0xd0], R3 ;  /* 0x0000d003020065a7 */ /* 0x000ee400080011ff */
[----:B---3--:R-:W-:Y:S01]  /*7fd0*/  @P6 SEL R63, RZ, 0x1, !P0 ;  /* 0x00000001ff3f6807 */ /* 0x008fe20004000000 */
[----:B--2---:R-:W-:Y:S06]  /*7fe0*/  @!P6 BRA `(.L_x_138) ;  /* 0x00000000003ce947 */ /* 0x004fec0003800000 */
[----:B------:R-:W-:Y:S01]  /*7ff0*/  ISETP.NE.AND P1, PT, R64, RZ, PT ;  /* 0x000000ff4000720c */ /* 0x000fe20003f25270 */
[----:B------:R-:W-:Y:S01]  /*8000*/  BSSY B0, `(.L_x_139) ;  /* 0x0000009000007945 */ /* 0x000fe20003800000 */
[----:B------:R-:W-:Y:S11]  /*8010*/  ISETP.NE.AND P0, PT, R63, RZ, PT ;  /* 0x000000ff3f00720c */ /* 0x000ff60003f05270 */
[----:B------:R-:W-:Y:S05]  /*8020*/  @P1 IMAD R3, R26, 0x1000, R56 ;  /* 0x000010001a031824 */ /* 0x000fea00078e0238 */
[----:B------:R-:W-:Y:S05]  /*8030*/  @P1 IADD3 R0, PT, PT, R3, UR43, RZ ;  /* 0x0000002b03001c10 */ /* 0x000fea000fffe0ff */
[----:B------:R-:W-:Y:S01]  /*8040*/  @P1 IMAD.IADD R0, R65, 0x1, R0 ;  /* 0x0000000141001824 */ /* 0x000fe200078e0200 */
[----:B------:R-:W-:Y:S06]  /*8050*/  @P0 BRA `(.L_x_140) ;  /* 0x00000000000c0947 */ /* 0x000fec0003800000 */
[----:B------:R-:W-:Y:S04]  /*8060*/  SHF.L.U32 R4, R59, 0x1f, RZ ;  /* 0x0000001f3b047819 */ /* 0x000fe800000006ff */
[----:B------:R-:W2:Y:S02]  /*8070*/  SYNCS.PHASECHK.TRANS64.TRYWAIT P0, [R2+URZ+0xd0], R4 ;  /* 0x0000d004020075a7 */ /* 0x000ea400080011ff */
[----:B--2---:R-:W-:Y:S05]  /*8080*/  @!P0 BRA `(.L_x_141) ;  /* 0x0000002000d88947 */ /* 0x004fea0003800000 */
.L_x_140:
[----:B------:R-:W-:Y:S05]  /*8090*/  BSYNC B0 ;  /* 0x0000000000007941 */ /* 0x000fea0003800000 */
.L_x_139:
[----:B------:R-:W-:Y:S02]  /*80a0*/  ISETP.NE.AND P0, PT, R64, RZ, PT ;  /* 0x000000ff4000720c */ /* 0x000fe40003f05270 */
[----:B------:R-:W-:Y:S11]  /*80b0*/  IADD3 R26, PT, PT, R26, 0x1, RZ ;  /* 0x000000011a1a7810 */ /* 0x000ff60007ffe0ff */
[----:B------:R3:W4:Y:S04]  /*80c0*/  @P0 LDS.128 R28, [R3+UR43+0x200] ;  /* 0x0002002b031c0984 */ /* 0x0007280008000c00 */
[----:B------:R3:W1:Y:S02]  /*80d0*/  @P0 LDS.128 R36, [R0+0x200] ;  /* 0x0002000000240984 */ /* 0x0006640000000c00 */
.L_x_138:
[----:B------:R-:W-:Y:S05]  /*80e0*/  BSYNC B1 ;  /* 0x0000000000017941 */ /* 0x000fea0003800000 */
.L_x_137:
[----:B---3--:R-:W-:Y:S05]  /*80f0*/  VIADD R0, R25, 0x20 ;  /* 0x0000002019007836 */ /* 0x008fea0000000000 */
[----:B------:R-:W-:Y:S04]  /*8100*/  SHF.R.U32.HI R0, RZ, 0x15, R0 ;  /* 0x00000015ff007819 */ /* 0x000fe80000011600 */
[----:B------:R-:W-:Y:S11]  /*8110*/  LOP3.LUT P0, RZ, R0, 0x3, R47, 0x48, !PT ;  /* 0x0000000300ff7812 */ /* 0x000ff6000780482f */
[----:B------:R-:W-:Y:S02]  /*8120*/  @!UPT UIADD3 URZ, UPT, UPT, URZ, URZ, URZ ;  /* 0x000000fffffff290 */ /* 0x000fe4000fffe0ff */
[----:B------:R-:W-:Y:S05]  /*8130*/  @!P0 BRA `(.L_x_142) ;  /* 0x0000000000408947 */ /* 0x000fea0003800000 */
[----:B------:R-:W3:Y:S01]  /*8140*/  LDCU.64 UR8, c[0x4][0x70] ;  /* 0x01000e00ff0877ac */ /* 0x000ee20008000a00 */
[----:B------:R-:W-:Y:S01]  /*8150*/  MOV R3, 0x0 ;  /* 0x0000000000037802 */ /* 0x000fe20000000f00 */
[----:B------:R-:W-:Y:S02]  /*8160*/  HFMA2 R12, -RZ, RZ, 0, 5.9604644775390625e-08 ;  /* 0x00000001ff0c7431 */ /* 0x000fe400000001ff */
[----:B-1----:R-:W-:Y:S02]  /*8170*/  IMAD.MOV.U32 R8, RZ, RZ, 0x192 ;  /* 0x00000192ff087424 */ /* 0x002fe400078e00ff */
[----:B------:R-:W-:Y:S01]  /*8180*/  IMAD.MOV.U32 R13, RZ, RZ, RZ ;  /* 0x000000ffff0d7224 */ /* 0x000fe200078e00ff */
[----:B------:R-:W1:Y:S01]  /*8190*/  LDCU.64 UR6, c[0x4][0x78] ;  /* 0x01000f00ff0677ac */ /* 0x000e620008000a00 */
[----:B--2---:R-:W2:Y:S01]  /*81a0*/  LDC.64 R2, c[0x4][R3] ;  /* 0x0100000003027b82 */ /* 0x004ea20000000a00 */
[----:B------:R-:W5:Y:S01]  /*81b0*/  LDCU.64 UR4, c[0x4][0x10] ;  /* 0x01000200ff0477ac */ /* 0x000f620008000a00 */
[----:B---3--:R-:W-:Y:S01]  /*81c0*/  MOV R5, UR9 ;  /* 0x0000000900057c02 */ /* 0x008fe20008000f00 */
[----:B------:R-:W-:Y:S01]  /*81d0*/  IMAD.U32 R4, RZ, RZ, UR8 ;  /* 0x00000008ff047e24 */ /* 0x000fe2000f8e00ff */
[----:B-1----:R-:W-:Y:S01]  /*81e0*/  MOV R7, UR7 ;  /* 0x0000000700077c02 */ /* 0x002fe20008000f00 */
[----:B------:R-:W-:Y:S01]  /*81f0*/  IMAD.U32 R6, RZ, RZ, UR6 ;  /* 0x00000006ff067e24 */ /* 0x000fe2000f8e00ff */
[----:B-----5:R-:W-:Y:S01]  /*8200*/  MOV R11, UR5 ;  /* 0x00000005000b7c02 */ /* 0x020fe20008000f00 */
[----:B------:R-:W-:Y:S02]  /*8210*/  IMAD.U32 R10, RZ, RZ, UR4 ;  /* 0x00000004ff0a7e24 */ /* 0x000fe4000f8e00ff */
[----:B------:R-:W-:Y:S07]  /*8220*/  LEPC R20, `(.L_x_142) ;  /* 0x000000001014794e */ /* 0x000fee0000000000 */
[----:B--2-4-:R-:W-:Y:S05]  /*8230*/  CALL.ABS.NOINC R2 ;  /* 0x0000000002007343 */ /* 0x014fea0003c00000 */
.L_x_142:
[----:B----4-:R-:W-:Y:S01]  /*8240*/  SHF.L.U32 R3, R28, 0x10, RZ ;  /* 0x000000101c037819 */ /* 0x010fe200000006ff */
[----:B------:R-:W-:Y:S05]  /*8250*/  WARPSYNC.ALL ;  /* 0x0000000000007948 */ /* 0x000fea0003800000 */
[----:B------:R-:W-:Y:S01]  /*8260*/  R2UR UR4, R25 ;  /* 0x00000000190472ca */ /* 0x000fe200000e0000 */
[----:B------:R-:W-:Y:S01]  /*8270*/  BSSY.RECONVERGENT B0, `(.L_x_143) ;  /* 0x000005b000007945 */ /* 0x000fe20003800200 */
[----:B------:R-:W-:Y:S02]  /*8280*/  SHF.L.U32 R20, R30, 0x10, RZ ;  /* 0x000000101e147819 */ /* 0x000fe400000006ff */
[----:B------:R-:W-:Y:S02]  /*8290*/  ISETP.NE.AND P6, PT, R61, RZ, PT ;  /* 0x000000ff3d00720c */ /* 0x000fe40003fc5270 */
[----:B------:R-:W-:Y:S07]  /*82a0*/  ISETP.NE.AND P0, PT, R60, RZ, PT ;  /* 0x000000ff3c00720c */ /* 0x000fee0003f05270 */
[----:B-12---:R-:W1:Y:S02]  /*82b0*/  LDTM.x16 R4, tmem[UR4+0x20] ;  /* 0x00002004000479ee */ /* 0x006e640008240000 */
        /* <DEDUP_REMOVED lines=59> */
[----:B------:R-:W-:Y:S02]  /*8670*/  LEA R3, R26, UR43, 0x3 ;  /* 0x0000002b1a037c11 */ /* 0x000fe4000f8e18ff */
        /* <DEDUP_REMOVED lines=8> */
[----:B------:R-:W-:Y:S01]  /*8700*/  @P6 SHF.L.U32 R2, R59, 0x1f, RZ ;  /* 0x0000001f3b026819 */ /* 0x000fe200000006ff */
        /* <DEDUP_REMOVED lines=17> */
.L_x_144:
[----:B------:R-:W-:Y:S05]  /*8820*/  BSYNC.RECONVERGENT B0 ;  /* 0x0000000000007941 */ /* 0x000fea0003800200 */
.L_x_143:
        /* <DEDUP_REMOVED lines=19> */
.L_x_148:
[----:B------:R-:W-:Y:S05]  /*8960*/  BSYNC B0 ;  /* 0x0000000000007941 */ /* 0x000fea0003800000 */
.L_x_147:
[----:B------:R-:W-:Y:S11]  /*8970*/  ISETP.NE.AND P0, PT, R64, RZ, PT ;  /* 0x000000ff4000720c */ /* 0x000ff60003f05270 */
[----:B------:R-:W-:Y:S02]  /*8980*/  @!UPT UIADD3 URZ, UPT, UPT, URZ, URZ, URZ ;  /* 0x000000fffffff290 */ /* 0x000fe4000fffe0ff */
[----:B------:R3:W4:Y:S04]  /*8990*/  @P0 LDS.128 R28, [R26+UR43+0x200] ;  /* 0x0002002b1a1c0984 */ /* 0x0007280008000c00 */
[----:B------:R3:W1:Y:S02]  /*89a0*/  @P0 LDS.128 R36, [R65+0x200] ;  /* 0x0002000041240984 */ /* 0x0006640000000c00 */
.L_x_146:
[----:B------:R-:W-:Y:S05]  /*89b0*/  BSYNC B1 ;  /* 0x0000000000017941 */ /* 0x000fea0003800000 */
.L_x_145:
[----:B--2---:R-:W-:Y:S05]  /*89c0*/  VIADD R0, R25, 0x30 ;  /* 0x0000003019007836 */ /* 0x004fea0000000000 */
[----:B------:R-:W-:Y:S04]  /*89d0*/  SHF.R.U32.HI R0, RZ, 0x15, R0 ;  /* 0x00000015ff007819 */ /* 0x000fe80000011600 */
[----:B------:R-:W-:Y:S11]  /*89e0*/  LOP3.LUT P0, RZ, R0, 0x3, R47, 0x48, !PT ;  /* 0x0000000300ff7812 */ /* 0x000ff6000780482f */
[----:B------:R-:W-:Y:S02]  /*89f0*/  @!UPT UIADD3 URZ, UPT, UPT, URZ, URZ, URZ ;  /* 0x000000fffffff290 */ /* 0x000fe4000fffe0ff */
[----:B------:R-:W-:Y:S05]  /*8a00*/  @!P0 BRA `(.L_x_150) ;  /* 0x0000000000408947 */ /* 0x000fea0003800000 */
[----:B------:R-:W2:Y:S01]  /*8a10*/  LDCU.64 UR8, c[0x4][0x70] ;  /* 0x01000e00ff0877ac */ /* 0x000ea20008000a00 */
[----:B------:R-:W-:Y:S01]  /*8a20*/  MOV R3, 0x0 ;  /* 0x0000000000037802 */ /* 0x000fe20000000f00 */
        /* <DEDUP_REMOVED lines=14> */
.L_x_150:
[----:B------:R-:W-:Y:S01]  /*8b10*/  ISETP.NE.AND P0, PT, R60, RZ, PT ;  /* 0x000000ff3c00720c */ /* 0x000fe20003f05270 */
[----:B------:R-:W-:Y:S05]  /*8b20*/  WARPSYNC.ALL ;  /* 0x0000000000007948 */ /* 0x000fea0003800000 */
[----:B------:R-:W-:Y:S01]  /*8b30*/  R2UR UR4, R25 ;  /* 0x00000000190472ca */ /* 0x000fe200000e0000 */
[----:B------:R-:W-:Y:S01]  /*8b40*/  BSSY.RECONVERGENT B0, `(.L_x_151) ;  /* 0x0000057000007945 */ /* 0x000fe20003800200 */
[C---:B----4-:R-:W-:Y:S02]  /*8b50*/  SHF.L.U32 R20, R28.reuse, 0x10, RZ ;  /* 0x000000101c147819 */ /* 0x050fe400000006ff */
[----:B------:R-:W-:Y:S02]  /*8b60*/  LOP3.LUT R21, R28, 0xffff0000, RZ, 0xc0, !PT ;  /* 0xffff00001c157812 */ /* 0x000fe400078ec0ff */
[C---:B------:R-:W-:Y:S02]  /*8b70*/  SHF.L.U32 R25, R29.reuse, 0x10, RZ ;  /* 0x000000101d197819 */ /* 0x040fe400000006ff */
[----:B---3--:R-:W-:Y:S02]  /*8b80*/  LOP3.LUT R26, R29, 0xffff0000, RZ, 0xc0, !PT ;  /* 0xffff00001d1a7812 */ /* 0x008fe400078ec0ff */
[C---:B------:R-:W-:Y:S02]  /*8b90*/  SHF.L.U32 R28, R30.reuse, 0x10, RZ ;  /* 0x000000101e1c7819 */ /* 0x040fe400000006ff */
[----:B------:R-:W-:Y:S01]  /*8ba0*/  LOP3.LUT R29, R30, 0xffff0000, RZ, 0xc0, !PT ;  /* 0xffff00001e1d7812 */ /* 0x000fe200078ec0ff */
[----:B-1----:R-:W1:Y:S01]  /*8bb0*/  LDTM.x16 R4, tmem[UR4+0x30] ;  /* 0x00003004000479ee */ /* 0x002e620008240000 */
[C---:B------:R-:W-:Y:S01]  /*8bc0*/  SHF.L.U32 R30, R31.reuse, 0x10, RZ ;  /* 0x000000101f1e7819 */ /* 0x040fe200000006ff */
[----:B------:R-:W-:Y:S01]  /*8bd0*/  NOP ;  /* 0x0000000000007918 */ /* 0x000fe20000000000 */
[----:B------:R-:W-:Y:S02]  /*8be0*/  LOP3.LUT R31, R31, 0xffff0000, RZ, 0xc0, !PT ;  /* 0xffff00001f1f7812 */ /* 0x000fe400078ec0ff */
[C---:B------:R-:W-:Y:S02]  /*8bf0*/  SHF.L.U32 R32, R36.reuse, 0x10, RZ ;  /* 0x0000001024207819 */ /* 0x040fe400000006ff */
[----:B------:R-:W-:Y:S02]  /*8c00*/  LOP3.LUT R33, R36, 0xffff0000, RZ, 0xc0, !PT ;  /* 0xffff000024217812 */ /* 0x000fe400078ec0ff */
[----:B------:R-:W-:Y:S02]  /*8c10*/  IADD3 R53, PT, PT, R53, 0x160, RZ ;  /* 0x0000016035357810 */ /* 0x000fe40007ffe0ff */
[----:B------:R-:W-:Y:S02]  /*8c20*/  SHF.L.U32 R34, R37, 0x10, RZ ;  /* 0x0000001025227819 */ /* 0x000fe400000006ff */
[----:B------:R-:W-:Y:S02]  /*8c30*/  LOP3.LUT R53, R53, 0xfefffff8, RZ, 0xc0, !PT ;  /* 0xfefffff835357812 */ /* 0x000fe400078ec0ff */
[----:B------:R-:W-:Y:S02]  /*8c40*/  LOP3.LUT R35, R37, 0xffff0000, RZ, 0xc0, !PT ;  /* 0xffff000025237812 */ /* 0x000fe400078ec0ff */
[----:B-1----:R1:W-:Y:S01]  /*8c50*/  SYNCS.ARRIVE.TRANS64.RED.A1T0 RZ, [R53+URZ], RZ ;  /* 0x000000ff35ff79a7 */ /* 0x0023e200081004ff */
[C---:B------:R-:W-:Y:S02]  /*8c60*/  SHF.L.U32 R36, R38.reuse, 0x10, RZ ;  /* 0x0000001026247819 */ /* 0x040fe400000006ff */
[----:B------:R-:W-:Y:S02]  /*8c70*/  LOP3.LUT R37, R38, 0xffff0000, RZ, 0xc0, !PT ;  /* 0xffff000026257812 */ /* 0x000fe400078ec0ff */
[----:B------:R-:W-:Y:S01]  /*8c80*/  SHF.L.U32 R38, R39, 0x10, RZ ;  /* 0x0000001027267819 */ /* 0x000fe200000006ff */
[C---:B------:R-:W-:Y:S01]  /*8c90*/  FMUL R4, R24.reuse, R4 ;  /* 0x0000000418047220 */ /* 0x040fe20000400000 */
[C---:B------:R-:W-:Y:S01]  /*8ca0*/  FMUL R5, R24.reuse, R5 ;  /* 0x0000000518057220 */ /* 0x040fe20000400000 */
[C---:B------:R-:W-:Y:S01]  /*8cb0*/  FMUL R6, R24.reuse, R6 ;  /* 0x0000000618067220 */ /* 0x040fe20000400000 */
[C---:B------:R-:W-:Y:S01]  /*8cc0*/  FMUL R7, R24.reuse, R7 ;  /* 0x0000000718077220 */ /* 0x040fe20000400000 */
[C---:B------:R-:W-:Y:S01]  /*8cd0*/  FFMA R4, R27.reuse, R20, R4 ;  /* 0x000000141b047223 */ /* 0x040fe20000000004 */
        /* <DEDUP_REMOVED lines=15> */
[C---:B------:R-:W-:Y:S01]  /*8dd0*/  FMUL R12, R24.reuse, R16 ;  /* 0x00000010180c7220 */ /* 0x040fe20000400000 */
[C---:B------:R-:W-:Y:S01]  /*8de0*/  FFMA R0, R27.reuse, R32, R0 ;  /* 0x000000201b007223 */ /* 0x040fe20000000000 */
[C---:B------:R-:W-:Y:S01]  /*8df0*/  FMUL R13, R24.reuse, R17 ;  /* 0x00000011180d7220 */ /* 0x040fe20000400000 */
[----:B------:R-:W-:Y:S01]  /*8e00*/  FFMA R2, R27, R33, R2 ;  /* 0x000000211b027223 */ /* 0x000fe20000000002 */
[----:B------:R-:W-:Y:S01]  /*8e10*/  F2FP.BF16.F32.PACK_AB R4, R5, R4 ;  /* 0x000000040504723e */ /* 0x000fe200000010ff */
[C---:B------:R-:W-:Y:S01]  /*8e20*/  FMUL R14, R24.reuse, R18 ;  /* 0x00000012180e7220 */ /* 0x040fe20000400000 */
[----:B------:R-:W-:Y:S01]  /*8e30*/  FFMA R3, R27, R34, R3 ;  /* 0x000000221b037223 */ /* 0x000fe20000000003 */
[----:B------:R-:W-:Y:S01]  /*8e40*/  LOP3.LUT R39, R39, 0xffff0000, RZ, 0xc0, !PT ;  /* 0xffff000027277812 */ /* 0x000fe200078ec0ff */
[----:B------:R-:W-:Y:S01]  /*8e50*/  FFMA R15, R27, R35, R15 ;  /* 0x000000231b0f7223 */ /* 0x000fe2000000000f */
[----:B------:R-:W-:Y:S01]  /*8e60*/  F2FP.BF16.F32.PACK_AB R5, R7, R6 ;  /* 0x000000060705723e */ /* 0x000fe200000010ff */
[----:B------:R-:W-:Y:S01]  /*8e70*/  FMUL R19, R24, R19 ;  /* 0x0000001318137220 */ /* 0x000fe20000400000 */
[----:B------:R-:W-:Y:S01]  /*8e80*/  F2FP.BF16.F32.PACK_AB R6, R9, R8 ;  /* 0x000000080906723e */ /* 0x000fe200000010ff */
        /* <DEDUP_REMOVED lines=34> */
.L_x_152:
[----:B------:R-:W-:Y:S05]  /*90b0*/  BSYNC.RECONVERGENT B0 ;  /* 0x0000000000007941 */ /* 0x000fea0003800200 */
.L_x_151:
[----:B------:R-:W-:Y:S01]  /*90c0*/  BAR.SYNC.DEFER_BLOCKING 0x1, 0x80 ;  /* 0x0042000000007b1d */ /* 0x000fe20000010000 */
[----:B------:R-:W-:Y:S01]  /*90d0*/  UISETP.NE.AND UP0, UPT, UR52, -0x4, UPT ;  /* 0xfffffffc3400788c */ /* 0x000fe2000bf05270 */
[----:B------:R-:W-:Y:S08]  /*90e0*/  IADD3 R22, PT, PT, R22, 0x1, RZ ;  /* 0x0000000116167810 */ /* 0x000ff00007ffe0ff */
[----:B------:R-:W-:Y:S05]  /*90f0*/  BRA.U !UP0, `(.L_x_153) ;  /* 0x0000000108287547 */ /* 0x000fea000b800000 */
[----:B------:R-:W-:Y:S01]  /*9100*/  ISETP.NE.AND P0, PT, R61, RZ, PT ;  /* 0x000000ff3d00720c */ /* 0x000fe20003f05270 */
[----:B------:R-:W-:Y:S01]  /*9110*/  IMAD.U32 R2, RZ, RZ, UR46 ;  /* 0x0000002eff027e24 */ /* 0x000fe2000f8e00ff */
[----:B------:R-:W-:Y:S01]  /*9120*/  UIADD3 UR4, UPT, UPT, UR46, 0x1, URZ ;  /* 0x000000012e047890 */ /* 0x000fe2000fffe0ff */
[----:B------:R-:W-:Y:S03]  /*9130*/  IMAD.U32 R0, RZ, RZ, UR47 ;  /* 0x0000002fff007e24 */ /* 0x000fe6000f8e00ff */
[----:B------:R-:W-:Y:S04]  /*9140*/  UISETP.NE.AND UP0, UPT, UR4, 0x4, UPT ;  /* 0x000000040400788c */ /* 0x000fe8000bf05270 */
[----:B------:R-:W-:Y:S03]  /*9150*/  USEL UR46, UR4, URZ, UP0 ;  /* 0x000000ff042e7287 */ /* 0x000fe60008000000 */
[----:B------:R-:W-:Y:S05]  /*9160*/  @P0 LEA R2, R2, UR43, 0x3 ;  /* 0x0000002b02020c11 */ /* 0x000fea000f8e18ff */
[----:B------:R-:W-:Y:S05]  /*9170*/  @P0 VIADD R2, R2, 0xf0 ;  /* 0x000000f002020836 */ /* 0x000fea0000000000 */
[----:B------:R-:W-:Y:S04]  /*9180*/  @P0 PRMT R0, R0, 0x654, R2 ;  /* 0x0000065400000816 */ /* 0x000fe80000000002 */
[----:B------:R2:W-:Y:S03]  /*9190*/  @P0 SYNCS.ARRIVE.TRANS64.RED.A1T0 RZ, [R0+URZ], RZ ;  /* 0x000000ff00ff09a7 */ /* 0x0005e600081004ff */
.L_x_153:
[----:B------:R-:W-:Y:S01]  /*91a0*/  R2UR UR4, R50 ;  /* 0x00000000320472ca */ /* 0x000fe200000e0000 */
[----:B------:R-:W-:Y:S01]  /*91b0*/  UISETP.NE.AND UP0, UPT, UR62, URZ, UPT ;  /* 0x000000ff3e00728c */ /* 0x000fe2000bf05270 */
[----:B------:R-:W-:Y:S01]  /*91c0*/  ISETP.NE.AND P0, PT, R55, 0x2, PT ;  /* 0x000000023700780c */ /* 0x000fe20003f05270 */
[----:B------:R-:W-:Y:S01]  /*91d0*/  UIADD3 UR24, UPT, UPT, UR37, UR63, URZ ;  /* 0x0000003f25187290 */ /* 0x000fe2000fffe0ff */
[----:B------:R-:W-:Y:S01]  /*91e0*/  ISETP.NE.AND P1, PT, R22, 0x4, PT ;  /* 0x000000041600780c */ /* 0x000fe20003f25270 */
[----:B------:R-:W-:Y:S01]  /*91f0*/  UIADD3 UR52, UPT, UPT, UR52, 0x4, URZ ;  /* 0x0000000434347890 */ /* 0x000fe2000fffe0ff */
[----:B------:R-:W-:Y:S01]  /*9200*/  SEL R2, RZ, 0x1, P0 ;  /* 0x00000001ff027807 */ /* 0x000fe20000000000 */
[----:B------:R-:W-:Y:S01]  /*9210*/  UMOV UR36, UR61 ;  /* 0x0000003d00247c82 */ /* 0x000fe20008000000 */
[----:B--2---:R-:W-:Y:S02]  /*9220*/  SEL R0, RZ, 0x1, P1 ;  /* 0x00000001ff007807 */ /* 0x004fe40000800000 */
[----:B------:R-:W-:Y:S02]  /*9230*/  LOP3.LUT R57, R57, R2, RZ, 0x3c, !PT ;  /* 0x0000000239397212 */ /* 0x000fe400078e3cff */
[----:B------:R-:W-:Y:S01]  /*9240*/  LOP3.LUT R58, R58, R0, RZ, 0x3c, !PT ;  /* 0x000000003a3a7212 */ /* 0x000fe200078e3cff */
[----:B------:R-:W-:Y:S01]  /*9250*/  UIADD3 UR20, UPT, UPT, UR38, UR4, URZ ;  /* 0x0000000426147290 */ /* 0x000fe2000fffe0ff */
[----:B------:R-:W-:Y:S02]  /*9260*/  SEL R55, R55, RZ, P0 ;  /* 0x000000ff37377207 */ /* 0x000fe40000000000 */
[----:B------:R-:W-:Y:S01]  /*9270*/  SEL R22, R22, RZ, P1 ;  /* 0x000000ff16167207 */ /* 0x000fe20000800000 */
[----:B------:R-:W-:Y:S08]  /*9280*/  BRA.U UP0, `(.L_x_154) ;  /* 0xffffffcd005c7547 */ /* 0x000ff0000b83ffff */
[----:B------:R-:W-:-:S13]  /*9290*/  R2UR UR4, R51 ;  /* 0x00000000330472ca */ /* 0x000fda00000e0000 */
[----:B------:R-:W-:-:S09]  /*92a0*/  UISETP.NE.AND UP0, UPT, UR4, URZ, UPT ;  /* 0x000000ff0400728c */ /* 0x000fd2000bf05270 */
[----:B------:R-:W-:Y:S05]  /*92b0*/  BRA.U !UP0, `(.L_x_155) ;  /* 0x0000000108487547 */ /* 0x000fea000b800000 */
[----:B------:R-:W2:Y:S02]  /*92c0*/  LDCU.64 UR4, c[0x0][0x890] ;  /* 0x00011200ff0477ac */ /* 0x000ea40008000a00 */
[----:B--2---:R-:W-:-:S04]  /*92d0*/  UISETP.NE.U32.AND UP0, UPT, UR4, URZ, UPT ;  /* 0x000000ff0400728c */ /* 0x004fc8000bf05070 */
[----:B------:R-:W-:-:S09]  /*92e0*/  UISETP.NE.AND.EX UP0, UPT, UR5, URZ, UPT, UP0 ;  /* 0x000000ff0500728c */ /* 0x000fd2000bf05300 */
[----:B------:R-:W-:Y:S05]  /*92f0*/  BRA.U UP0, `(.L_x_156) ;  /* 0x00000001000c7547 */ /* 0x000fea000b800000 */
[----:B------:R-:W-:-:S13]  /*9300*/  FSETP.NEU.AND P0, PT, R27, RZ, PT ;  /* 0x000000ff1b00720b */ /* 0x000fda0003f0d000 */
[----:B------:R-:W-:Y:S05]  /*9310*/  @!P0 EXIT ;  /* 0x000000000000894d */ /* 0x000fea0003800000 */
[----:B------:R-:W-:Y:S05]  /*9320*/  BRA `(.L_x_155) ;  /* 0x00000000002c7947 */ /* 0x000fea0003800000 */
.L_x_156:
[----:B------:R-:W-:Y:S01]  /*9330*/  ISETP.NE.AND P0, PT, R54, RZ, PT ;  /* 0x000000ff3600720c */ /* 0x000fe20003f05270 */
[----:B------:R-:W-:-:S12]  /*9340*/  BSSY.RECONVERGENT B0, `(.L_x_155) ;  /* 0x0000009000007945 */ /* 0x000fd80003800200 */
[----:B------:R-:W-:Y:S05]  /*9350*/  @P0 BRA `(.L_x_157) ;  /* 0x0000000000140947 */ /* 0x000fea0003800000 */
[----:B------:R-:W2:Y:S02]  /*9360*/  LDCU.64 UR4, c[0x0][0x888] ;  /* 0x00011100ff0477ac */ /* 0x000ea40008000a00 */
[----:B--2---:R-:W-:-:S04]  /*9370*/  ISETP.NE.U32.AND P0, PT, RZ, UR4, PT ;  /* 0x00000004ff007c0c */ /* 0x004fc8000bf05070 */
[----:B------:R-:W-:-:S13]  /*9380*/  ISETP.NE.AND.EX P0, PT, RZ, UR5, PT, P0 ;  /* 0x00000005ff007c0c */ /* 0x000fda000bf05300 */
[----:B------:R-:W-:Y:S05]  /*9390*/  @!P0 EXIT ;  /* 0x000000000000894d */ /* 0x000fea0003800000 */
[----:B------:R-:W-:Y:S05]  /*93a0*/  BRA `(.L_x_158) ;  /* 0x0000000000087947 */ /* 0x000fea0003800000 */
.L_x_157:
[----:B------:R-:W-:-:S13]  /*93b0*/  FSETP.NEU.AND P0, PT, R27, RZ, PT ;  /* 0x000000ff1b00720b */ /* 0x000fda0003f0d000 */
[----:B------:R-:W-:Y:S05]  /*93c0*/  @!P0 EXIT ;  /* 0x000000000000894d */ /* 0x000fea0003800000 */
.L_x_158:
[----:B------:R-:W-:Y:S05]  /*93d0*/  BSYNC.RECONVERGENT B0 ;  /* 0x0000000000007941 */ /* 0x000fea0003800200 */
.L_x_155:
[----:B------:R-:W-:Y:S01]  /*93e0*/  ULEA UR4, UR46, UR43, 0x3 ;  /* 0x0000002b2e047291 */ /* 0x000fe2000f8e18ff */
[----:B------:R-:W-:-:S04]  /*93f0*/  DEPBAR.LE SB0, 0x0 ;  /* 0x000080000000791a */ /* 0x000fc80000000000 */
[----:B------:R-:W-:-:S04]  /*9400*/  UIADD3 UR4, UPT, UPT, UR4, 0xf0, URZ ;  /* 0x000000f004047890 */ /* 0x000fc8000fffe0ff */
[----:B------:R-:W-:-:S09]  /*9410*/  UPRMT UR4, UR47, 0x654, UR4 ;  /* 0x000006542f047896 */ /* 0x000fd20008000004 */
[----:B------:R-:W-:Y:S01]  /*9420*/  SYNCS.ARRIVE.TRANS64.RED.A1T0 RZ, [UR4], RZ ;  /* 0x000000ffffff79a7 */ /* 0x000fe20008100404 */
[----:B------:R-:W-:Y:S05]  /*9430*/  EXIT ;  /* 0x000000000000794d */ /* 0x000fea0003800000 */
.L_x_25:
[----:B--2---:R2:W3:Y:S02]  /*9440*/  SYNCS.PHASECHK.TRANS64.TRYWAIT P0, [R0+URZ+0x190], R2 ;  /* 0x00019002000075a7 */ /* 0x0044e400080011ff */
[----:B---3--:R-:W-:Y:S05]  /*9450*/  @!P0 NANOSLEEP.SYNCS 0x989680 ;  /* 0x009896800000895d */ /* 0x008fea0003900000 */
[----:B------:R-:W3:Y:S02]  /*9460*/  @!P0 SYNCS.PHASECHK.TRANS64 P0, [R0+URZ+0x190], R2 ;  /* 0x00019002000085a7 */ /* 0x000ee400080010ff */
[----:B---3--:R-:W-:Y:S05]  /*9470*/  @!P0 BRA `(.L_x_25) ;  /* 0xfffffffc00f08947 */ /* 0x008fea000383ffff */
[----:B------:R-:W-:Y:S05]  /*9480*/  BRA `(.L_x_159) ;  /* 0xffffff8400b87947 */ /* 0x000fea000383ffff */
.L_x_28:
[----:B-1----:R-:W-:-:S07]  /*9490*/  MOV R0, UR33 ;  /* 0x0000002100007c02 */ /* 0x002fce0008000f00 */
.L_x_160:
[----:B-1----:R1:W2:Y:S02]  /*94a0*/  SYNCS.PHASECHK.TRANS64.TRYWAIT P0, [R0+URZ+0x68], R3 ;  /* 0x00006803000075a7 */ /* 0x0022a400080011ff */
[----:B--2---:R-:W-:Y:S05]  /*94b0*/  @!P0 NANOSLEEP.SYNCS 0x989680 ;  /* 0x009896800000895d */ /* 0x004fea0003900000 */
[----:B------:R-:W2:Y:S02]  /*94c0*/  @!P0 SYNCS.PHASECHK.TRANS64 P0, [R0+URZ+0x68], R3 ;  /* 0x00006803000085a7 */ /* 0x000ea400080010ff */
[----:B--2---:R-:W-:Y:S05]  /*94d0*/  @!P0 BRA `(.L_x_160) ;  /* 0xfffffffc00f08947 */ /* 0x004fea000383ffff */
[----:B------:R-:W-:Y:S05]  /*94e0*/  BRA `(.L_x_27) ;  /* 0xffffff8800107947 */ /* 0x000fea000383ffff */
.L_x_35:
[----:B-1----:R-:W-:-:S07]  /*94f0*/  MOV R0, UR17 ;  /* 0x0000001100007c02 */ /* 0x002fce0008000f00 */
.L_x_161:
[----:B-1----:R1:W2:Y:S02]  /*9500*/  SYNCS.PHASECHK.TRANS64.TRYWAIT P0, [R0+URZ+0x68], R3 ;  /* 0x00006803000075a7 */ /* 0x0022a400080011ff */
[----:B--2---:R-:W-:Y:S05]  /*9510*/  @!P0 NANOSLEEP.SYNCS 0x989680 ;  /* 0x009896800000895d */ /* 0x004fea0003900000 */
[----:B------:R-:W2:Y:S02]  /*9520*/  @!P0 SYNCS.PHASECHK.TRANS64 P0, [R0+URZ+0x68], R3 ;  /* 0x00006803000085a7 */ /* 0x000ea400080010ff */
[----:B--2---:R-:W-:Y:S05]  /*9530*/  @!P0 BRA `(.L_x_161) ;  /* 0xfffffffc00f08947 */ /* 0x004fea000383ffff */
[----:B------:R-:W-:Y:S05]  /*9540*/  BRA `(.L_x_34) ;  /* 0xffffff8800d07947 */ /* 0x000fea000383ffff */
.L_x_40:
[----:B-1----:R1:W2:Y:S02]  /*9550*/  SYNCS.PHASECHK.TRANS64.TRYWAIT P0, [R3+URZ+0x120], R0 ;  /* 0x00012000030075a7 */ /* 0x0022a400080011ff */
[----:B--2---:R-:W-:Y:S05]  /*9560*/  @!P0 NANOSLEEP.SYNCS 0x989680 ;  /* 0x009896800000895d */ /* 0x004fea0003900000 */
[----:B------:R-:W2:Y:S02]  /*9570*/  @!P0 SYNCS.PHASECHK.TRANS64 P0, [R3+URZ+0x120], R0 ;  /* 0x00012000030085a7 */ /* 0x000ea400080010ff */
[----:B--2---:R-:W-:Y:S05]  /*9580*/  @!P0 BRA `(.L_x_40) ;  /* 0xfffffffc00f08947 */ /* 0x004fea000383ffff */
[----:B------:R-:W-:Y:S05]  /*9590*/  BRA `(.L_x_162) ;  /* 0xffffff8c00787947 */ /* 0x000fea000383ffff */
.L_x_44:
[----:B------:R-:W-:-:S07]  /*95a0*/  MOV R0, UR4 ;  /* 0x0000000400007c02 */ /* 0x000fce0008000f00 */
.L_x_163:
[----:B-1----:R1:W2:Y:S02]  /*95b0*/  SYNCS.PHASECHK.TRANS64.TRYWAIT P0, [R0+URZ], R2 ;  /* 0x00000002000075a7 */ /* 0x0022a400080011ff */
[----:B--2---:R-:W-:Y:S05]  /*95c0*/  @!P0 NANOSLEEP.SYNCS 0x989680 ;  /* 0x009896800000895d */ /* 0x004fea0003900000 */
[----:B------:R-:W2:Y:S02]  /*95d0*/  @!P0 SYNCS.PHASECHK.TRANS64 P0, [R0+URZ], R2 ;  /* 0x00000002000085a7 */ /* 0x000ea400080010ff */
[----:B--2---:R-:W-:Y:S05]  /*95e0*/  @!P0 BRA `(.L_x_163) ;  /* 0xfffffffc00f08947 */ /* 0x004fea000383ffff */
[----:B------:R-:W-:Y:S05]  /*95f0*/  BRA `(.L_x_164) ;  /* 0xffffff9400207947 */ /* 0x000fea000383ffff */
.L_x_45:
[----:B------:R-:W-:-:S07]  /*9600*/  MOV R0, UR5 ;  /* 0x0000000500007c02 */ /* 0x000fce0008000f00 */
.L_x_165:
[----:B-1----:R1:W2:Y:S02]  /*9610*/  SYNCS.PHASECHK.TRANS64.TRYWAIT P0, [R0+URZ], R3 ;  /* 0x00000003000075a7 */ /* 0x0022a400080011ff */
[----:B--2---:R-:W-:Y:S05]  /*9620*/  @!P0 NANOSLEEP.SYNCS 0x989680 ;  /* 0x009896800000895d */ /* 0x004fea0003900000 */
[----:B------:R-:W2:Y:S02]  /*9630*/  @!P0 SYNCS.PHASECHK.TRANS64 P0, [R0+URZ], R3 ;  /* 0x00000003000085a7 */ /* 0x000ea400080010ff */
[----:B--2---:R-:W-:Y:S05]  /*9640*/  @!P0 BRA `(.L_x_165) ;  /* 0xfffffffc00f08947 */ /* 0x004fea000383ffff */
[----:B------:R-:W-:Y:S05]  /*9650*/  BRA `(.L_x_166) ;  /* 0xffffff94002c7947 */ /* 0x000fea000383ffff */
.L_x_46:
[----:B------:R-:W-:-:S07]  /*9660*/  MOV R0, UR5 ;  /* 0x0000000500007c02 */ /* 0x000fce0008000f00 */
.L_x_167:
[----:B-1----:R1:W2:Y:S02]  /*9670*/  SYNCS.PHASECHK.TRANS64.TRYWAIT P0, [R0+URZ], R3 ;  /* 0x00000003000075a7 */ /* 0x0022a400080011ff */
[----:B--2---:R-:W-:Y:S05]  /*9680*/  @!P0 NANOSLEEP.SYNCS 0x989680 ;  /* 0x009896800000895d */ /* 0x004fea0003900000 */
[----:B------:R-:W2:Y:S02]  /*9690*/  @!P0 SYNCS.PHASECHK.TRANS64 P0, [R0+URZ], R3 ;  /* 0x00000003000085a7 */ /* 0x000ea400080010ff */
[----:B--2---:R-:W-:Y:S05]  /*96a0*/  @!P0 BRA `(.L_x_167) ;  /* 0xfffffffc00f08947 */ /* 0x004fea000383ffff */
[----:B------:R-:W-:Y:S05]  /*96b0*/  BRA `(.L_x_168) ;  /* 0xffffff9400387947 */ /* 0x000fea000383ffff */
.L_x_47:
[----:B------:R-:W-:-:S07]  /*96c0*/  MOV R0, UR5 ;  /* 0x0000000500007c02 */ /* 0x000fce0008000f00 */
.L_x_169:
[----:B-1----:R1:W2:Y:S02]  /*96d0*/  SYNCS.PHASECHK.TRANS64.TRYWAIT P0, [R0+URZ], R3 ;  /* 0x00000003000075a7 */ /* 0x0022a400080011ff */
[----:B--2---:R-:W-:Y:S05]  /*96e0*/  @!P0 NANOSLEEP.SYNCS 0x989680 ;  /* 0x009896800000895d */ /* 0x004fea0003900000 */
[----:B------:R-:W2:Y:S02]  /*96f0*/  @!P0 SYNCS.PHASECHK.TRANS64 P0, [R0+URZ], R3 ;  /* 0x00000003000085a7 */ /* 0x000ea400080010ff */
[----:B--2---:R-:W-:Y:S05]  /*9700*/  @!P0 BRA `(.L_x_169) ;  /* 0xfffffffc00f08947 */ /* 0x004fea000383ffff */
[----:B------:R-:W-:Y:S05]  /*9710*/  BRA `(.L_x_170) ;  /* 0xffffff9400447947 */ /* 0x000fea000383ffff */
.L_x_48:
[----:B------:R-:W-:-:S07]  /*9720*/  MOV R0, UR5 ;  /* 0x0000000500007c02 */ /* 0x000fce0008000f00 */
.L_x_171:
[----:B-1----:R1:W2:Y:S02]  /*9730*/  SYNCS.PHASECHK.TRANS64.TRYWAIT P0, [R0+URZ], R3 ;  /* 0x00000003000075a7 */ /* 0x0022a400080011ff */
[----:B--2---:R-:W-:Y:S05]  /*9740*/  @!P0 NANOSLEEP.SYNCS 0x989680 ;  /* 0x009896800000895d */ /* 0x004fea0003900000 */
[----:B------:R-:W2:Y:S02]  /*9750*/  @!P0 SYNCS.PHASECHK.TRANS64 P0, [R0+URZ], R3 ;  /* 0x00000003000085a7 */ /* 0x000ea400080010ff */
[----:B--2---:R-:W-:Y:S05]  /*9760*/  @!P0 BRA `(.L_x_171) ;  /* 0xfffffffc00f08947 */ /* 0x004fea000383ffff */
[----:B------:R-:W-:Y:S05]  /*9770*/  BRA `(.L_x_172) ;  /* 0xffffff9400507947 */ /* 0x000fea000383ffff */
.L_x_49:
[----:B------:R-:W-:-:S07]  /*9780*/  MOV R0, UR5 ;  /* 0x0000000500007c02 */ /* 0x000fce0008000f00 */
.L_x_173:
[----:B-1----:R1:W2:Y:S02]  /*9790*/  SYNCS.PHASECHK.TRANS64.TRYWAIT P0, [R0+URZ], R3 ;  /* 0x00000003000075a7 */ /* 0x0022a400080011ff */
[----:B--2---:R-:W-:Y:S05]  /*97a0*/  @!P0 NANOSLEEP.SYNCS 0x989680 ;  /* 0x009896800000895d */ /* 0x004fea0003900000 */
[----:B------:R-:W2:Y:S02]  /*97b0*/  @!P0 SYNCS.PHASECHK.TRANS64 P0, [R0+URZ], R3 ;  /* 0x00000003000085a7 */ /* 0x000ea400080010ff */
[----:B--2---:R-:W-:Y:S05]  /*97c0*/  @!P0 BRA `(.L_x_173) ;  /* 0xfffffffc00f08947 */ /* 0x004fea000383ffff */
[----:B------:R-:W-:Y:S05]  /*97d0*/  BRA `(.L_x_174) ;  /* 0xffffff94005c7947 */ /* 0x000fea000383ffff */
.L_x_50:
[----:B------:R-:W-:-:S07]  /*97e0*/  MOV R0, UR5 ;  /* 0x0000000500007c02 */ /* 0x000fce0008000f00 */
.L_x_175:
[----:B-1----:R1:W2:Y:S02]  /*97f0*/  SYNCS.PHASECHK.TRANS64.TRYWAIT P0, [R0+URZ], R3 ;  /* 0x00000003000075a7 */ /* 0x0022a400080011ff */
[----:B--2---:R-:W-:Y:S05]  /*9800*/  @!P0 NANOSLEEP.SYNCS 0x989680 ;  /* 0x009896800000895d */ /* 0x004fea0003900000 */
[----:B------:R-:W2:Y:S02]  /*9810*/  @!P0 SYNCS.PHASECHK.TRANS64 P0, [R0+URZ], R3 ;  /* 0x00000003000085a7 */ /* 0x000ea400080010ff */
[----:B--2---:R-:W-:Y:S05]  /*9820*/  @!P0 BRA `(.L_x_175) ;  /* 0xfffffffc00f08947 */ /* 0x004fea000383ffff */
[----:B------:R-:W-:Y:S05]  /*9830*/  BRA `(.L_x_176) ;  /* 0xffffff9400687947 */ /* 0x000fea000383ffff */
.L_x_51:
[----:B------:R-:W-:-:S07]  /*9840*/  MOV R0, UR5 ;  /* 0x0000000500007c02 */ /* 0x000fce0008000f00 */
.L_x_177:
[----:B-1----:R1:W2:Y:S02]  /*9850*/  SYNCS.PHASECHK.TRANS64.TRYWAIT P0, [R0+URZ], R3 ;  /* 0x00000003000075a7 */ /* 0x0022a400080011ff */
[----:B--2---:R-:W-:Y:S05]  /*9860*/  @!P0 NANOSLEEP.SYNCS 0x989680 ;  /* 0x009896800000895d */ /* 0x004fea0003900000 */
[----:B------:R-:W2:Y:S02]  /*9870*/  @!P0 SYNCS.PHASECHK.TRANS64 P0, [R0+URZ], R3 ;  /* 0x00000003000085a7 */ /* 0x000ea400080010ff */
[----:B--2---:R-:W-:Y:S05]  /*9880*/  @!P0 BRA `(.L_x_177) ;  /* 0xfffffffc00f08947 */ /* 0x004fea000383ffff */
[----:B------:R-:W-:Y:S05]  /*9890*/  BRA `(.L_x_178) ;  /* 0xffffff9400747947 */ /* 0x000fea000383ffff */
.L_x_52:
[----:B------:R-:W-:-:S07]  /*98a0*/  MOV R0, UR5 ;  /* 0x0000000500007c02 */ /* 0x000fce0008000f00 */
.L_x_179:
[----:B-1----:R1:W2:Y:S02]  /*98b0*/  SYNCS.PHASECHK.TRANS64.TRYWAIT P0, [R0+URZ], R3 ;  /* 0x00000003000075a7 */ /* 0x0022a400080011ff */
[----:B--2---:R-:W-:Y:S05]  /*98c0*/  @!P0 NANOSLEEP.SYNCS 0x989680 ;  /* 0x009896800000895d */ /* 0x004fea0003900000 */
[----:B------:R-:W2:Y:S02]  /*98d0*/  @!P0 SYNCS.PHASECHK.TRANS64 P0, [R0+URZ], R3 ;  /* 0x00000003000085a7 */ /* 0x000ea400080010ff */
[----:B--2---:R-:W-:Y:S05]  /*98e0*/  @!P0 BRA `(.L_x_179) ;  /* 0xfffffffc00f08947 */ /* 0x004fea000383ffff */
[----:B------:R-:W-:Y:S05]  /*98f0*/  BRA `(.L_x_180) ;  /* 0xffffff9400807947 */ /* 0x000fea000383ffff */
.L_x_53:
[----:B------:R-:W-:-:S07]  /*9900*/  MOV R0, UR5 ;  /* 0x0000000500007c02 */ /* 0x000fce0008000f00 */
.L_x_181:
[----:B-1----:R1:W2:Y:S02]  /*9910*/  SYNCS.PHASECHK.TRANS64.TRYWAIT P0, [R0+URZ], R3 ;  /* 0x00000003000075a7 */ /* 0x0022a400080011ff */
[----:B--2---:R-:W-:Y:S05]  /*9920*/  @!P0 NANOSLEEP.SYNCS 0x989680 ;  /* 0x009896800000895d */ /* 0x004fea0003900000 */
[----:B------:R-:W2:Y:S02]  /*9930*/  @!P0 SYNCS.PHASECHK.TRANS64 P0, [R0+URZ], R3 ;  /* 0x00000003000085a7 */ /* 0x000ea400080010ff */
[----:B--2---:R-:W-:Y:S05]  /*9940*/  @!P0 BRA `(.L_x_181) ;  /* 0xfffffffc00f08947 */ /* 0x004fea000383ffff */
[----:B------:R-:W-:Y:S05]  /*9950*/  BRA `(.L_x_182) ;  /* 0xffffff94008c7947 */ /* 0x000fea000383ffff */
.L_x_54:
[----:B------:R-:W-:-:S07]  /*9960*/  MOV R0, UR5 ;  /* 0x0000000500007c02 */ /* 0x000fce0008000f00 */
.L_x_183:
[----:B-1----:R1:W2:Y:S02]  /*9970*/  SYNCS.PHASECHK.TRANS64.TRYWAIT P0, [R0+URZ], R3 ;  /* 0x00000003000075a7 */ /* 0x0022a400080011ff */
[----:B--2---:R-:W-:Y:S05]  /*9980*/  @!P0 NANOSLEEP.SYNCS 0x989680 ;  /* 0x009896800000895d */ /* 0x004fea0003900000 */
[----:B------:R-:W2:Y:S02]  /*9990*/  @!P0 SYNCS.PHASECHK.TRANS64 P0, [R0+URZ], R3 ;  /* 0x00000003000085a7 */ /* 0x000ea400080010ff */
[----:B--2---:R-:W-:Y:S05]  /*99a0*/  @!P0 BRA `(.L_x_183) ;  /* 0xfffffffc00f08947 */ /* 0x004fea000383ffff */
[----:B------:R-:W-:Y:S05]  /*99b0*/  BRA `(.L_x_184) ;  /* 0xffffff9400987947 */ /* 0x000fea000383ffff */
.L_x_55:
[----:B------:R-:W-:-:S07]  /*99c0*/  MOV R0, UR5 ;  /* 0x0000000500007c02 */ /* 0x000fce0008000f00 */
.L_x_185:
[----:B-1----:R1:W2:Y:S02]  /*99d0*/  SYNCS.PHASECHK.TRANS64.TRYWAIT P0, [R0+URZ], R3 ;  /* 0x00000003000075a7 */ /* 0x0022a400080011ff */
[----:B--2---:R-:W-:Y:S05]  /*99e0*/  @!P0 NANOSLEEP.SYNCS 0x989680 ;  /* 0x009896800000895d */ /* 0x004fea0003900000 */
[----:B------:R-:W2:Y:S02]  /*99f0*/  @!P0 SYNCS.PHASECHK.TRANS64 P0, [R0+URZ], R3 ;  /* 0x00000003000085a7 */ /* 0x000ea400080010ff */
[----:B--2---:R-:W-:Y:S05]  /*9a00*/  @!P0 BRA `(.L_x_185) ;  /* 0xfffffffc00f08947 */ /* 0x004fea000383ffff */
[----:B------:R-:W-:Y:S05]  /*9a10*/  BRA `(.L_x_186) ;  /* 0xffffff9400a47947 */ /* 0x000fea000383ffff */
.L_x_58:
[----:B-1----:R1:W2:Y:S02]  /*9a20*/  SYNCS.PHASECHK.TRANS64.TRYWAIT P0, [R2+URZ+0x180], R4 ;  /* 0x00018004020075a7 */ /* 0x0022a400080011ff */
[----:B--2---:R-:W-:Y:S05]  /*9a30*/  @!P0 NANOSLEEP.SYNCS 0x989680 ;  /* 0x009896800000895d */ /* 0x004fea0003900000 */
[----:B------:R-:W2:Y:S02]  /*9a40*/  @!P0 SYNCS.PHASECHK.TRANS64 P0, [R2+URZ+0x180], R4 ;  /* 0x00018004020085a7 */ /* 0x000ea400080010ff */
[----:B--2---:R-:W-:Y:S05]  /*9a50*/  @!P0 BRA `(.L_x_58) ;  /* 0xfffffffc00f08947 */ /* 0x004fea000383ffff */
[----:B------:R-:W-:Y:S05]  /*9a60*/  BRA `(.L_x_187) ;  /* 0xffffff9800007947 */ /* 0x000fea000383ffff */
.L_x_59:
[----:B------:R-:W-:-:S07]  /*9a70*/  MOV R2, UR4 ;  /* 0x0000000400027c02 */ /* 0x000fce0008000f00 */
.L_x_188:
[----:B-1----:R1:W2:Y:S02]  /*9a80*/  SYNCS.PHASECHK.TRANS64.TRYWAIT P0, [R2+URZ+0x130], R5 ;  /* 0x00013005020075a7 */ /* 0x0022a400080011ff */
[----:B--2---:R-:W-:Y:S05]  /*9a90*/  @!P0 NANOSLEEP.SYNCS 0x989680 ;  /* 0x009896800000895d */ /* 0x004fea0003900000 */
[----:B------:R-:W2:Y:S02]  /*9aa0*/  @!P0 SYNCS.PHASECHK.TRANS64 P0, [R2+URZ+0x130], R5 ;  /* 0x00013005020085a7 */ /* 0x000ea400080010ff */
[----:B--2---:R-:W-:Y:S05]  /*9ab0*/  @!P0 BRA `(.L_x_188) ;  /* 0xfffffffc00f08947 */ /* 0x004fea000383ffff */
[----:B------:R-:W-:Y:S05]  /*9ac0*/  BRA `(.L_x_189) ;  /* 0xffffff9800107947 */ /* 0x000fea000383ffff */
.L_x_60:
[----:B-1----:R1:W2:Y:S02]  /*9ad0*/  SYNCS.PHASECHK.TRANS64.TRYWAIT P1, [R2+URZ+0x120], R4 ;  /* 0x00012004020075a7 */ /* 0x0022a400080211ff */
[----:B--2---:R-:W-:Y:S05]  /*9ae0*/  @!P1 NANOSLEEP.SYNCS 0x989680 ;  /* 0x009896800000995d */ /* 0x004fea0003900000 */
[----:B------:R-:W2:Y:S02]  /*9af0*/  @!P1 SYNCS.PHASECHK.TRANS64 P1, [R2+URZ+0x120], R4 ;  /* 0x00012004020095a7 */ /* 0x000ea400080210ff */
[----:B--2---:R-:W-:Y:S05]  /*9b00*/  @!P1 BRA `(.L_x_60) ;  /* 0xfffffffc00f09947 */ /* 0x004fea000383ffff */
[----:B------:R-:W-:Y:S05]  /*9b10*/  BRA `(.L_x_190) ;  /* 0xffffff9800407947 */ /* 0x000fea000383ffff */
.L_x_63:
[----:B------:R-:W-:-:S07]  /*9b20*/  MOV R0, UR4 ;  /* 0x0000000400007c02 */ /* 0x000fce0008000f00 */
.L_x_191:
[----:B-1----:R1:W2:Y:S02]  /*9b30*/  SYNCS.PHASECHK.TRANS64.TRYWAIT P0, [R0+URZ+0x130], R2 ;  /* 0x00013002000075a7 */ /* 0x0022a400080011ff */
[----:B--2---:R-:W-:Y:S05]  /*9b40*/  @!P0 NANOSLEEP.SYNCS 0x989680 ;  /* 0x009896800000895d */ /* 0x004fea0003900000 */
[----:B------:R-:W2:Y:S02]  /*9b50*/  @!P0 SYNCS.PHASECHK.TRANS64 P0, [R0+URZ+0x130], R2 ;  /* 0x00013002000085a7 */ /* 0x000ea400080010ff */
[----:B--2---:R-:W-:Y:S05]  /*9b60*/  @!P0 BRA `(.L_x_191) ;  /* 0xfffffffc00f08947 */ /* 0x004fea000383ffff */
[----:B------:R-:W-:Y:S05]  /*9b70*/  BRA `(.L_x_62) ;  /* 0xffffff9800947947 */ /* 0x000fea000383ffff */
.L_x_72:
[----:B-1----:R-:W-:-:S04]  /*9b80*/  MOV R5, UR5 ;  /* 0x0000000500057c02 */ /* 0x002fc80008000f00 */
[----:B------:R1:W2:Y:S03]  /*9b90*/  SYNCS.PHASECHK.TRANS64.TRYWAIT P0, [R5+URZ+0x8], R6 ;  /* 0x00000806050075a7 */ /* 0x0002a600080011ff */
[----:B--2---:R-:W-:Y:S05]  /*9ba0*/  @!P0 NANOSLEEP.SYNCS 0x989680 ;  /* 0x009896800000895d */ /* 0x004fea0003900000 */
[----:B------:R-:W2:Y:S02]  /*9bb0*/  @!P0 SYNCS.PHASECHK.TRANS64 P0, [R5+URZ+0x8], R6 ;  /* 0x00000806050085a7 */ /* 0x000ea400080010ff */
[----:B--2---:R-:W-:Y:S05]  /*9bc0*/  @!P0 BRA `(.L_x_72) ;  /* 0xfffffffc00ec8947 */ /* 0x004fea000383ffff */
[----:B------:R-:W-:Y:S05]  /*9bd0*/  BRA `(.L_x_71) ;  /* 0xffffff9c00487947 */ /* 0x000fea000383ffff */
.L_x_74:
[----:B------:R-:W-:Y:S01]  /*9be0*/  BSSY B0, `(.L_x_192) ;  /* 0x0000006000007945 */ /* 0x000fe20003800000 */
[----:B------:R-:W-:-:S07]  /*9bf0*/  MOV R15, 0xffffffff ;  /* 0xffffffff000f7802 */ /* 0x000fce0000000f00 */
[----:B-1---5:R-:W-:Y:S05]  /*9c00*/  WARPSYNC.COLLECTIVE R15, `(.L_x_193) ;  /* 0x000000000f0c7348 */ /* 0x022fea0003c00000 */
[----:B------:R-:W-:Y:S02]  /*9c10*/  ELECT P6, UR79, PT ;  /* 0x00000000004f782f */ /* 0x000fe400038c0000 */
[----:B------:R-:W-:Y:S01]  /*9c20*/  MOV R14, UR79 ;  /* 0x0000004f000e7c02 */ /* 0x000fe20008000f00 */
[----:B-1---5:R-:W-:Y:S10]  /*9c30*/  ENDCOLLECTIVE ;  /* 0x000000000000791b */ /* 0x022ff40003800000 */
.L_x_193:
[----:B------:R-:W-:Y:S05]  /*9c40*/  BSYNC B0 ;  /* 0x0000000000007941 */ /* 0x000fea0003800000 */
.L_x_192:
[----:B------:R-:W-:Y:S05]  /*9c50*/  BRA `(.L_x_194) ;  /* 0xffffff9c00787947 */ /* 0x000fea000383ffff */
.L_x_76:
[----:B-1----:R-:W-:-:S04]  /*9c60*/  MOV R0, UR5 ;  /* 0x0000000500007c02 */ /* 0x002fc80008000f00 */
[----:B------:R1:W2:Y:S03]  /*9c70*/  SYNCS.PHASECHK.TRANS64.TRYWAIT P0, [R0+URZ+0x8], R4 ;  /* 0x00000804000075a7 */ /* 0x0002a600080011ff */
[----:B--2---:R-:W-:Y:S05]  /*9c80*/  @!P0 NANOSLEEP.SYNCS 0x989680 ;  /* 0x009896800000895d */ /* 0x004fea0003900000 */
[----:B------:R-:W2:Y:S02]  /*9c90*/  @!P0 SYNCS.PHASECHK.TRANS64 P0, [R0+URZ+0x8], R4 ;  /* 0x00000804000085a7 */ /* 0x000ea400080010ff */
[----:B--2---:R-:W-:Y:S05]  /*9ca0*/  @!P0 BRA `(.L_x_76) ;  /* 0xfffffffc00ec8947 */ /* 0x004fea000383ffff */
[----:B------:R-:W-:Y:S05]  /*9cb0*/  BRA `(.L_x_75) ;  /* 0xffffff9c007c7947 */ /* 0x000fea000383ffff */
.L_x_77:
[----:B-1----:R1:W2:Y:S02]  /*9cc0*/  SYNCS.PHASECHK.TRANS64.TRYWAIT P0, [R0+URZ+0x120], R4 ;  /* 0x00012004000075a7 */ /* 0x0022a400080011ff */
[----:B--2---:R-:W-:Y:S05]  /*9cd0*/  @!P0 NANOSLEEP.SYNCS 0x989680 ;  /* 0x009896800000895d */ /* 0x004fea0003900000 */
[----:B------:R-:W2:Y:S02]  /*9ce0*/  @!P0 SYNCS.PHASECHK.TRANS64 P0, [R0+URZ+0x120], R4 ;  /* 0x00012004000085a7 */ /* 0x000ea400080010ff */
[----:B--2---:R-:W-:Y:S05]  /*9cf0*/  @!P0 BRA `(.L_x_77) ;  /* 0xfffffffc00f08947 */ /* 0x004fea000383ffff */
[----:B------:R-:W-:Y:S05]  /*9d00*/  BRA `(.L_x_195) ;  /* 0xffffffa000687947 */ /* 0x000fea000383ffff */
.L_x_79:
[----:B------:R-:W-:-:S07]  /*9d10*/  MOV R0, UR31 ;  /* 0x0000001f00007c02 */ /* 0x000fce0008000f00 */
.L_x_196:
[----:B-1----:R1:W2:Y:S02]  /*9d20*/  SYNCS.PHASECHK.TRANS64.TRYWAIT P0, [R0+URZ+0x160], R4 ;  /* 0x00016004000075a7 */ /* 0x0022a400080011ff */
[----:B--2---:R-:W-:Y:S05]  /*9d30*/  @!P0 NANOSLEEP.SYNCS 0x989680 ;  /* 0x009896800000895d */ /* 0x004fea0003900000 */
[----:B------:R-:W2:Y:S02]  /*9d40*/  @!P0 SYNCS.PHASECHK.TRANS64 P0, [R0+URZ+0x160], R4 ;  /* 0x00016004000085a7 */ /* 0x000ea400080010ff */
[----:B--2---:R-:W-:Y:S05]  /*9d50*/  @!P0 BRA `(.L_x_196) ;  /* 0xfffffffc00f08947 */ /* 0x004fea000383ffff */
[----:B------:R-:W-:Y:S05]  /*9d60*/  BRA `(.L_x_197) ;  /* 0xffffffa000b47947 */ /* 0x000fea000383ffff */
.L_x_82:
[----:B------:R-:W-:Y:S07]  /*9d70*/  MOV R0, UR5 ;  /* 0x0000000500007c02 */ /* 0x000fee0008000f00 */
.L_x_198:
[----:B-1----:R1:W2:Y:S02]  /*9d80*/  SYNCS.PHASECHK.TRANS64.TRYWAIT P0, [R0+URZ], R4 ;  /* 0x00000004000075a7 */ /* 0x0022a400080011ff */
[----:B--2---:R-:W-:Y:S05]  /*9d90*/  @!P0 NANOSLEEP.SYNCS 0x989680 ;  /* 0x009896800000895d */ /* 0x004fea0003900000 */
[----:B------:R-:W2:Y:S02]  /*9da0*/  @!P0 SYNCS.PHASECHK.TRANS64 P0, [R0+URZ], R4 ;  /* 0x00000004000085a7 */ /* 0x000ea400080010ff */
[----:B--2---:R-:W-:Y:S05]  /*9db0*/  @!P0 BRA `(.L_x_198) ;  /* 0xfffffffc00f08947 */ /* 0x004fea000383ffff */
[----:B------:R-:W-:Y:S05]  /*9dc0*/  BRA `(.L_x_81) ;  /* 0xffffffa000c87947 */ /* 0x000fea000383ffff */
.L_x_86:
[----:B-1----:R-:W-:-:S07]  /*9dd0*/  MOV R0, UR4 ;  /* 0x0000000400007c02 */ /* 0x002fce0008000f00 */
.L_x_199:
[----:B-1----:R1:W2:Y:S02]  /*9de0*/  SYNCS.PHASECHK.TRANS64.TRYWAIT P0, [R0+URZ], R2 ;  /* 0x00000002000075a7 */ /* 0x0022a400080011ff */
[----:B--2---:R-:W-:Y:S05]  /*9df0*/  @!P0 NANOSLEEP.SYNCS 0x989680 ;  /* 0x009896800000895d */ /* 0x004fea0003900000 */
[----:B------:R-:W2:Y:S02]  /*9e00*/  @!P0 SYNCS.PHASECHK.TRANS64 P0, [R0+URZ], R2 ;  /* 0x00000002000085a7 */ /* 0x000ea400080010ff */
[----:B--2---:R-:W-:Y:S05]  /*9e10*/  @!P0 BRA `(.L_x_199) ;  /* 0xfffffffc00f08947 */ /* 0x004fea000383ffff */
[----:B------:R-:W-:Y:S05]  /*9e20*/  BRA `(.L_x_200) ;  /* 0xffffffa400bc7947 */ /* 0x000fea000383ffff */
.L_x_87:
[----:B------:R-:W-:-:S07]  /*9e30*/  MOV R0, UR5 ;  /* 0x0000000500007c02 */ /* 0x000fce0008000f00 */
.L_x_201:
[----:B-1----:R1:W2:Y:S02]  /*9e40*/  SYNCS.PHASECHK.TRANS64.TRYWAIT P0, [R0+URZ], R3 ;  /* 0x00000003000075a7 */ /* 0x0022a400080011ff */
[----:B--2---:R-:W-:Y:S05]  /*9e50*/  @!P0 NANOSLEEP.SYNCS 0x989680 ;  /* 0x009896800000895d */ /* 0x004fea0003900000 */
[----:B------:R-:W2:Y:S02]  /*9e60*/  @!P0 SYNCS.PHASECHK.TRANS64 P0, [R0+URZ], R3 ;  /* 0x00000003000085a7 */ /* 0x000ea400080010ff */
[----:B--2---:R-:W-:Y:S05]  /*9e70*/  @!P0 BRA `(.L_x_201) ;  /* 0xfffffffc00f08947 */ /* 0x004fea000383ffff */
[----:B------:R-:W-:Y:S05]  /*9e80*/  BRA `(.L_x_202) ;  /* 0xffffffa400c87947 */ /* 0x000fea000383ffff */
.L_x_88:
[----:B------:R-:W-:-:S07]  /*9e90*/  MOV R0, UR5 ;  /* 0x0000000500007c02 */ /* 0x000fce0008000f00 */
.L_x_203:
[----:B-1----:R1:W2:Y:S02]  /*9ea0*/  SYNCS.PHASECHK.TRANS64.TRYWAIT P0, [R0+URZ], R3 ;  /* 0x00000003000075a7 */ /* 0x0022a400080011ff */
[----:B--2---:R-:W-:Y:S05]  /*9eb0*/  @!P0 NANOSLEEP.SYNCS 0x989680 ;  /* 0x009896800000895d */ /* 0x004fea0003900000 */
[----:B------:R-:W2:Y:S02]  /*9ec0*/  @!P0 SYNCS.PHASECHK.TRANS64 P0, [R0+URZ], R3 ;  /* 0x00000003000085a7 */ /* 0x000ea400080010ff */
[----:B--2---:R-:W-:Y:S05]  /*9ed0*/  @!P0 BRA `(.L_x_203) ;  /* 0xfffffffc00f08947 */ /* 0x004fea000383ffff */
[----:B------:R-:W-:Y:S05]  /*9ee0*/  BRA `(.L_x_204) ;  /* 0xffffffa400d47947 */ /* 0x000fea000383ffff */
.L_x_91:
[----:B------:R-:W-:-:S07]  /*9ef0*/  MOV R0, UR26 ;  /* 0x0000001a00007c02 */ /* 0x000fce0008000f00 */
.L_x_205:
[----:B-1----:R1:W2:Y:S02]  /*9f00*/  SYNCS.PHASECHK.TRANS64.TRYWAIT P1, [R0+URZ+0x1a0], R2 ;  /* 0x0001a002000075a7 */ /* 0x0022a400080211ff */
[----:B--2---:R-:W-:Y:S05]  /*9f10*/  @!P1 NANOSLEEP.SYNCS 0x989680 ;  /* 0x009896800000995d */ /* 0x004fea0003900000 */
[----:B------:R-:W2:Y:S02]  /*9f20*/  @!P1 SYNCS.PHASECHK.TRANS64 P1, [R0+URZ+0x1a0], R2 ;  /* 0x0001a002000095a7 */ /* 0x000ea400080210ff */
[----:B--2---:R-:W-:Y:S05]  /*9f30*/  @!P1 BRA `(.L_x_205) ;  /* 0xfffffffc00f09947 */ /* 0x004fea000383ffff */
[----:B------:R-:W-:Y:S05]  /*9f40*/  BRA `(.L_x_206) ;  /* 0xffffffa800207947 */ /* 0x000fea000383ffff */
.L_x_96:
[----:B--2---:R2:W3:Y:S02]  /*9f50*/  SYNCS.PHASECHK.TRANS64.TRYWAIT P0, [R12+URZ+0x120], R0 ;  /* 0x000120000c0075a7 */ /* 0x0044e400080011ff */
[----:B---3--:R-:W-:Y:S05]  /*9f60*/  @!P0 NANOSLEEP.SYNCS 0x989680 ;  /* 0x009896800000895d */ /* 0x008fea0003900000 */
[----:B------:R-:W3:Y:S02]  /*9f70*/  @!P0 SYNCS.PHASECHK.TRANS64 P0, [R12+URZ+0x120], R0 ;  /* 0x000120000c0085a7 */ /* 0x000ee400080010ff */
[----:B---3--:R-:W-:Y:S05]  /*9f80*/  @!P0 BRA `(.L_x_96) ;  /* 0xfffffffc00f08947 */ /* 0x008fea000383ffff */
[----:B------:R-:W-:Y:S05]  /*9f90*/  BRA `(.L_x_207) ;  /* 0xffffffac00487947 */ /* 0x000fea000383ffff */
.L_x_99:
[----:B-1----:R-:W-:Y:S07]  /*9fa0*/  MOV R0, UR21 ;  /* 0x0000001500007c02 */ /* 0x002fee0008000f00 */
.L_x_208:
[----:B-1----:R1:W2:Y:S02]  /*9fb0*/  SYNCS.PHASECHK.TRANS64.TRYWAIT P2, [R0+URZ+0x118], R6 ;  /* 0x00011806000075a7 */ /* 0x0022a400080411ff */
[----:B--2---:R-:W-:Y:S05]  /*9fc0*/  @!P2 NANOSLEEP.SYNCS 0x989680 ;  /* 0x009896800000a95d */ /* 0x004fea0003900000 */
[----:B------:R-:W2:Y:S02]  /*9fd0*/  @!P2 SYNCS.PHASECHK.TRANS64 P2, [R0+URZ+0x118], R6 ;  /* 0x000118060000a5a7 */ /* 0x000ea400080410ff */
[----:B--2---:R-:W-:Y:S05]  /*9fe0*/  @!P2 BRA `(.L_x_208) ;  /* 0xfffffffc00f0a947 */ /* 0x004fea000383ffff */
[----:B------:R-:W-:Y:S05]  /*9ff0*/  BRA `(.L_x_98) ;  /* 0xffffffb000b07947 */ /* 0x000fea000383ffff */
.L_x_102:
[----:B------:R-:W-:Y:S07]  /*a000*/  MOV R0, UR21 ;  /* 0x0000001500007c02 */ /* 0x000fee0008000f00 */
.L_x_209:
[----:B-1----:R1:W2:Y:S02]  /*a010*/  SYNCS.PHASECHK.TRANS64.TRYWAIT P0, [R0+URZ+0xf0], R9 ;  /* 0x0000f009000075a7 */ /* 0x0022a400080011ff */
[----:B--2---:R-:W-:Y:S05]  /*a020*/  @!P0 NANOSLEEP.SYNCS 0x989680 ;  /* 0x009896800000895d */ /* 0x004fea0003900000 */
[----:B------:R-:W2:Y:S02]  /*a030*/  @!P0 SYNCS.PHASECHK.TRANS64 P0, [R0+URZ+0xf0], R9 ;  /* 0x0000f009000085a7 */ /* 0x000ea400080010ff */
[----:B--2---:R-:W-:Y:S05]  /*a040*/  @!P0 BRA `(.L_x_209) ;  /* 0xfffffffc00f08947 */ /* 0x004fea000383ffff */
[----:B------:R-:W-:Y:S05]  /*a050*/  BRA `(.L_x_210) ;  /* 0xffffffb4000c7947 */ /* 0x000fea000383ffff */
.L_x_103:
[----:B------:R-:W-:Y:S07]  /*a060*/  MOV R0, UR21 ;  /* 0x0000001500007c02 */ /* 0x000fee0008000f00 */
.L_x_211:
[----:B-1----:R1:W2:Y:S02]  /*a070*/  SYNCS.PHASECHK.TRANS64.TRYWAIT P0, [R0+URZ+0xf8], R9 ;  /* 0x0000f809000075a7 */ /* 0x0022a400080011ff */
[----:B--2---:R-:W-:Y:S05]  /*a080*/  @!P0 NANOSLEEP.SYNCS 0x989680 ;  /* 0x009896800000895d */ /* 0x004fea0003900000 */
[----:B------:R-:W2:Y:S02]  /*a090*/  @!P0 SYNCS.PHASECHK.TRANS64 P0, [R0+URZ+0xf8], R9 ;  /* 0x0000f809000085a7 */ /* 0x000ea400080010ff */
[----:B--2---:R-:W-:Y:S05]  /*a0a0*/  @!P0 BRA `(.L_x_211) ;  /* 0xfffffffc00f08947 */ /* 0x004fea000383ffff */
[----:B------:R-:W-:Y:S05]  /*a0b0*/  BRA `(.L_x_212) ;  /* 0xffffffb400687947 */ /* 0x000fea000383ffff */
.L_x_104:
[----:B------:R-:W-:Y:S07]  /*a0c0*/  MOV R0, UR21 ;  /* 0x0000001500007c02 */ /* 0x000fee0008000f00 */
.L_x_213:
[----:B-1----:R1:W2:Y:S02]  /*a0d0*/  SYNCS.PHASECHK.TRANS64.TRYWAIT P0, [R0+URZ+0x100], R9 ;  /* 0x00010009000075a7 */ /* 0x0022a400080011ff */
[----:B--2---:R-:W-:Y:S05]  /*a0e0*/  @!P0 NANOSLEEP.SYNCS 0x989680 ;  /* 0x009896800000895d */ /* 0x004fea0003900000 */
[----:B------:R-:W2:Y:S02]  /*a0f0*/  @!P0 SYNCS.PHASECHK.TRANS64 P0, [R0+URZ+0x100], R9 ;  /* 0x00010009000085a7 */ /* 0x000ea400080010ff */
[----:B--2---:R-:W-:Y:S05]  /*a100*/  @!P0 BRA `(.L_x_213) ;  /* 0xfffffffc00f08947 */ /* 0x004fea000383ffff */
[----:B------:R-:W-:Y:S05]  /*a110*/  BRA `(.L_x_214) ;  /* 0xffffffb400c47947 */ /* 0x000fea000383ffff */
.L_x_105:
[----:B------:R-:W-:Y:S07]  /*a120*/  MOV R0, UR21 ;  /* 0x0000001500007c02 */ /* 0x000fee0008000f00 */
.L_x_215:
[----:B-1----:R1:W2:Y:S02]  /*a130*/  SYNCS.PHASECHK.TRANS64.TRYWAIT P0, [R0+URZ+0x108], R9 ;  /* 0x00010809000075a7 */ /* 0x0022a400080011ff */
[----:B--2---:R-:W-:Y:S05]  /*a140*/  @!P0 NANOSLEEP.SYNCS 0x989680 ;  /* 0x009896800000895d */ /* 0x004fea0003900000 */
[----:B------:R-:W2:Y:S02]  /*a150*/  @!P0 SYNCS.PHASECHK.TRANS64 P0, [R0+URZ+0x108], R9 ;  /* 0x00010809000085a7 */ /* 0x000ea400080010ff */
[----:B--2---:R-:W-:Y:S05]  /*a160*/  @!P0 BRA `(.L_x_215) ;  /* 0xfffffffc00f08947 */ /* 0x004fea000383ffff */
[----:B------:R-:W-:Y:S05]  /*a170*/  BRA `(.L_x_216) ;  /* 0xffffffb800207947 */ /* 0x000fea000383ffff */
.L_x_107:
[----:B------:R-:W-:-:S07]  /*a180*/  MOV R0, UR21 ;  /* 0x0000001500007c02 */ /* 0x000fce0008000f00 */
.L_x_217:
[----:B-1----:R1:W3:Y:S02]  /*a190*/  SYNCS.PHASECHK.TRANS64.TRYWAIT P0, [R0+URZ+0xf0], R2 ;  /* 0x0000f002000075a7 */ /* 0x0022e400080011ff */
[----:B---3--:R-:W-:Y:S05]  /*a1a0*/  @!P0 NANOSLEEP.SYNCS 0x989680 ;  /* 0x009896800000895d */ /* 0x008fea0003900000 */
[----:B------:R-:W3:Y:S02]  /*a1b0*/  @!P0 SYNCS.PHASECHK.TRANS64 P0, [R0+URZ+0xf0], R2 ;  /* 0x0000f002000085a7 */ /* 0x000ee400080010ff */
[----:B---3--:R-:W-:Y:S05]  /*a1c0*/  @!P0 BRA `(.L_x_217) ;  /* 0xfffffffc00f08947 */ /* 0x008fea000383ffff */
[----:B------:R-:W-:Y:S05]  /*a1d0*/  BRA `(.L_x_218) ;  /* 0xffffffb800ac7947 */ /* 0x000fea000383ffff */
.L_x_108:
[----:B-1----:R-:W-:-:S07]  /*a1e0*/  MOV R0, UR21 ;  /* 0x0000001500007c02 */ /* 0x002fce0008000f00 */
.L_x_219:
[----:B-1----:R1:W3:Y:S02]  /*a1f0*/  SYNCS.PHASECHK.TRANS64.TRYWAIT P0, [R0+URZ+0xf8], R2 ;  /* 0x0000f802000075a7 */ /* 0x0022e400080011ff */
[----:B---3--:R-:W-:Y:S05]  /*a200*/  @!P0 NANOSLEEP.SYNCS 0x989680 ;  /* 0x009896800000895d */ /* 0x008fea0003900000 */
[----:B------:R-:W3:Y:S02]  /*a210*/  @!P0 SYNCS.PHASECHK.TRANS64 P0, [R0+URZ+0xf8], R2 ;  /* 0x0000f802000085a7 */ /* 0x000ee400080010ff */
[----:B---3--:R-:W-:Y:S05]  /*a220*/  @!P0 BRA `(.L_x_219) ;  /* 0xfffffffc00f08947 */ /* 0x008fea000383ffff */
[----:B------:R-:W-:Y:S05]  /*a230*/  BRA `(.L_x_220) ;  /* 0xffffffb8009c7947 */ /* 0x000fea000383ffff */
.L_x_109:
[----:B-1----:R-:W-:-:S07]  /*a240*/  MOV R0, UR21 ;  /* 0x0000001500007c02 */ /* 0x002fce0008000f00 */
.L_x_221:
[----:B-1----:R1:W3:Y:S02]  /*a250*/  SYNCS.PHASECHK.TRANS64.TRYWAIT P0, [R0+URZ+0x100], R2 ;  /* 0x00010002000075a7 */ /* 0x0022e400080011ff */
[----:B---3--:R-:W-:Y:S05]  /*a260*/  @!P0 NANOSLEEP.SYNCS 0x989680 ;  /* 0x009896800000895d */ /* 0x008fea0003900000 */
[----:B------:R-:W3:Y:S02]  /*a270*/  @!P0 SYNCS.PHASECHK.TRANS64 P0, [R0+URZ+0x100], R2 ;  /* 0x00010002000085a7 */ /* 0x000ee400080010ff */
[----:B---3--:R-:W-:Y:S05]  /*a280*/  @!P0 BRA `(.L_x_221) ;  /* 0xfffffffc00f08947 */ /* 0x008fea000383ffff */
[----:B------:R-:W-:Y:S05]  /*a290*/  BRA `(.L_x_222) ;  /* 0xffffffb8008c7947 */ /* 0x000fea000383ffff */
.L_x_111:
[----:B-1----:R1:W2:Y:S02]  /*a2a0*/  SYNCS.PHASECHK.TRANS64.TRYWAIT P0, [R3+URZ+0x120], R0 ;  /* 0x00012000030075a7 */ /* 0x0022a400080011ff */
[----:B--2---:R-:W-:Y:S05]  /*a2b0*/  @!P0 NANOSLEEP.SYNCS 0x989680 ;  /* 0x009896800000895d */ /* 0x004fea0003900000 */
[----:B------:R-:W2:Y:S02]  /*a2c0*/  @!P0 SYNCS.PHASECHK.TRANS64 P0, [R3+URZ+0x120], R0 ;  /* 0x00012000030085a7 */ /* 0x000ea400080010ff */
[----:B--2---:R-:W-:Y:S05]  /*a2d0*/  @!P0 BRA `(.L_x_111) ;  /* 0xfffffffc00f08947 */ /* 0x004fea000383ffff */
[----:B------:R-:W-:Y:S05]  /*a2e0*/  BRA `(.L_x_223) ;  /* 0xffffffbc00587947 */ /* 0x000fea000383ffff */
.L_x_122:
[----:B-1----:R-:W-:Y:S04]  /*a2f0*/  MOV R2, UR43 ;  /* 0x0000002b00027c02 */ /* 0x002fe80008000f00 */
[----:B------:R1:W2:Y:S03]  /*a300*/  SYNCS.PHASECHK.TRANS64.TRYWAIT P1, [R2+URZ+0xd0], R3 ;  /* 0x0000d003020075a7 */ /* 0x0002a600080211ff */
[----:B--2---:R-:W-:Y:S05]  /*a310*/  @!P1 NANOSLEEP.SYNCS 0x989680 ;  /* 0x009896800000995d */ /* 0x004fea0003900000 */
[----:B------:R-:W2:Y:S02]  /*a320*/  @!P1 SYNCS.PHASECHK.TRANS64 P1, [R2+URZ+0xd0], R3 ;  /* 0x0000d003020095a7 */ /* 0x000ea400080210ff */
[----:B--2---:R-:W-:Y:S05]  /*a330*/  @!P1 BRA `(.L_x_122) ;  /* 0xfffffffc00ec9947 */ /* 0x004fea000383ffff */
[----:B------:R-:W-:Y:S05]  /*a340*/  BRA `(.L_x_121) ;  /* 0xffffffc800c47947 */ /* 0x000fea000383ffff */
.L_x_124:
[----:B-1----:R1:W4:Y:S02]  /*a350*/  SYNCS.PHASECHK.TRANS64.TRYWAIT P0, [R53+URZ+0x140], R0 ;  /* 0x00014000350075a7 */ /* 0x00232400080011ff */
[----:B----4-:R-:W-:Y:S05]  /*a360*/  @!P0 NANOSLEEP.SYNCS 0x989680 ;  /* 0x009896800000895d */ /* 0x010fea0003900000 */
[----:B------:R-:W4:Y:S02]  /*a370*/  @!P0 SYNCS.PHASECHK.TRANS64 P0, [R53+URZ+0x140], R0 ;  /* 0x00014000350085a7 */ /* 0x000f2400080010ff */
[----:B----4-:R-:W-:Y:S05]  /*a380*/  @!P0 BRA `(.L_x_124) ;  /* 0xfffffffc00f08947 */ /* 0x010fea000383ffff */
[----:B------:R-:W-:Y:S05]  /*a390*/  BRA `(.L_x_123) ;  /* 0xffffffc800e47947 */ /* 0x000fea000383ffff */
.L_x_133:
[----:B--2---:R2:W3:Y:S02]  /*a3a0*/  SYNCS.PHASECHK.TRANS64.TRYWAIT P0, [R2+URZ+0xd0], R0 ;  /* 0x0000d000020075a7 */ /* 0x0044e400080011ff */
[----:B---3--:R-:W-:Y:S05]  /*a3b0*/  @!P0 NANOSLEEP.SYNCS 0x989680 ;  /* 0x009896800000895d */ /* 0x008fea0003900000 */
[----:B------:R-:W3:Y:S02]  /*a3c0*/  @!P0 SYNCS.PHASECHK.TRANS64 P0, [R2+URZ+0xd0], R0 ;  /* 0x0000d000020085a7 */ /* 0x000ee400080010ff */
[----:B---3--:R-:W-:Y:S05]  /*a3d0*/  @!P0 BRA `(.L_x_133) ;  /* 0xfffffffc00f08947 */ /* 0x008fea000383ffff */
[----:B------:R-:W-:Y:S05]  /*a3e0*/  BRA `(.L_x_132) ;  /* 0xffffffd000f47947 */ /* 0x000fea000383ffff */
.L_x_141:
[----:B--2---:R2:W3:Y:S02]  /*a3f0*/  SYNCS.PHASECHK.TRANS64.TRYWAIT P0, [R2+URZ+0xd0], R4 ;  /* 0x0000d004020075a7 */ /* 0x0044e400080011ff */
[----:B---3--:R-:W-:Y:S05]  /*a400*/  @!P0 NANOSLEEP.SYNCS 0x989680 ;  /* 0x009896800000895d */ /* 0x008fea0003900000 */
[----:B------:R-:W3:Y:S02]  /*a410*/  @!P0 SYNCS.PHASECHK.TRANS64 P0, [R2+URZ+0xd0], R4 ;  /* 0x0000d004020085a7 */ /* 0x000ee400080010ff */
[----:B---3--:R-:W-:Y:S05]  /*a420*/  @!P0 BRA `(.L_x_141) ;  /* 0xfffffffc00f08947 */ /* 0x008fea000383ffff */
[----:B------:R-:W-:Y:S05]  /*a430*/  BRA `(.L_x_140) ;  /* 0xffffffdc00147947 */ /* 0x000fea000383ffff */
.L_x_149:
[----:B--2---:R2:W3:Y:S02]  /*a440*/  SYNCS.PHASECHK.TRANS64.TRYWAIT P0, [R3+URZ+0xd0], R0 ;  /* 0x0000d000030075a7 */ /* 0x0044e400080011ff */
[----:B---3--:R-:W-:Y:S05]  /*a450*/  @!P0 NANOSLEEP.SYNCS 0x989680 ;  /* 0x009896800000895d */ /* 0x008fea0003900000 */
[----:B------:R-:W3:Y:S02]  /*a460*/  @!P0 SYNCS.PHASECHK.TRANS64 P0, [R3+URZ+0xd0], R0 ;  /* 0x0000d000030085a7 */ /* 0x000ee400080010ff */
[----:B---3--:R-:W-:Y:S05]  /*a470*/  @!P0 BRA `(.L_x_149) ;  /* 0xfffffffc00f08947 */ /* 0x008fea000383ffff */
[----:B------:R-:W-:Y:S05]  /*a480*/  BRA `(.L_x_148) ;  /* 0xffffffe400347947 */ /* 0x000fea000383ffff */
        .weak           $__internal_0_$__cuda_sm10x_tcgen05_guardrail_trap_col_being_dealloced_not_returned_by_alloc
        .type           $__internal_0_$__cuda_sm10x_tcgen05_guardrail_trap_col_being_dealloced_not_returned_by_alloc,@function
        .size           $__internal_0_$__cuda_sm10x_tcgen05_guardrail_trap_col_being_dealloced_not_returned_by_alloc,($__internal_1_$__cuda_sm10x_tcgen05_guardrail_trap_phase_invalid_during_alloc - $__internal_0_$__cuda_sm10x_tcgen05_guardrail_trap_col_being_dealloced_not_returned_by_alloc)
$__internal_0_$__cuda_sm10x_tcgen05_guardrail_trap_col_being_dealloced_not_returned_by_alloc:
[----:B------:R-:W-:Y:S05]  /*a490*/  BPT.TRAP 0x1 ;  /* 0x000000040000795c */ /* 0x000fea0000300000 */
[----:B------:R-:W-:-:S04]  /*a4a0*/  HFMA2 R3, -RZ, RZ, 0, 0 ;  /* 0x00000000ff037431 */ /* 0x000fc800000001ff */
[----:B------:R-:W-:Y:S05]  /*a4b0*/  RET.REL.NODEC R2 `(_ZN7cutlass13device_kernelINS_4gemm6kernel13GemmUniversalIN4cute5tupleIJiiiiEEENS1_10collective13CollectiveMmaINS1_35MainloopSm100TmaUmmaWarpSpecializedILi13ELi2ELi4ENS5_IJNS4_1CILi2EEESB_NSA_ILi1EEEEEEEENS5_IJNSA_ILi128EEESF_NSA_ILi64EEEEEENS_10bfloat16_tENS5_IJlSC_lEEESI_SJ_NS4_8TiledMMAINS4_8MMA_AtomIJNS4_26SM100_MMA_F16BF16_2x1SM_SSISI_SI_fLi128ELi128ELNS4_4UMMA5MajorE0ELSO_0ELNSN_7ScaleInE0ELSP_0EEEEEENS4_6LayoutINS5_IJSC_SC_SC_EEENS5_IJNSA_ILi0EEESU_SU_EEEEENS5_IJNS4_10UnderscoreESX_SX_EEEEENS4_28SM100_TMA_2SM_LOAD_MULTICASTENS4_14ComposedLayoutINS4_7SwizzleILi3ELi4ELi3EEENS4_18smem_ptr_flag_bitsILi16EEENSS_INS5_IJNSA_ILi8EEESG_EEENS5_IJSG_SC_EEEEEEEvNS4_8identityENS4_18SM100_TMA_2SM_LOADES1A_vS1B_EENS_8epilogue10collective18CollectiveEpilogueINS1E_23Sm100TmaWarpSpecializedILi4ELi2ELi16ELb1ELb0EEEJNS5_IJSG_SF_SG_EEENS5_IJNSS_ISG_SC_EENSS_INS5_IJNSA_ILi16EEESB_EEENS5_IJSC_SG_EEEEEEEESI_SJ_SI_SJ_NS1E_6fusion15FusionCallbacksIS1I_NS1Q_17LinearCombinationISI_fSI_fLNS_15FloatRoundStyleE2EEES1J_S1P_JEEENS4_5SM1004TMEM4LOAD26SM100_TMEM_LOAD_32dp32b16xENS4_13SM90_TMA_LOADENS11_INS12_ILi1ELi4ELi3EEES15_NSS_INS5_IJS16_S1L_EEENS5_IJS1L_SC_EEEEEEENS4_39AutoVectorizingCopyWithAssumedAlignmentILi128EEENS4_14SM90_TMA_STOREES25_S27_S27_EEEvvEEEEvNT_6ParamsE) ;  /* 0xffffff5802d07950 */ /* 0x000fea0003c3ffff */
        .weak           $__internal_1_$__cuda_sm10x_tcgen05_guardrail_trap_phase_invalid_during_alloc
        .type           $__internal_1_$__cuda_sm10x_tcgen05_guardrail_trap_phase_invalid_during_alloc,@function
        .size           $__internal_1_$__cuda_sm10x_tcgen05_guardrail_trap_phase_invalid_during_alloc,($__internal_2_$__cuda_sm10x_tcgen05_guardrail_trap_unallocated_columns_being_dealloced - $__internal_1_$__cuda_sm10x_tcgen05_guardrail_trap_phase_invalid_during_alloc)
$__internal_1_$__cuda_sm10x_tcgen05_guardrail_trap_phase_invalid_during_alloc:
[----:B------:R-:W-:Y:S05]  /*a4c0*/  BPT.TRAP 0x1 ;  /* 0x000000040000795c */ /* 0x000fea0000300000 */
[----:B------:R-:W-:-:S04]  /*a4d0*/  MOV R5, 0x0 ;  /* 0x0000000000057802 */ /* 0x000fc80000000f00 */
[----:B------:R-:W-:Y:S05]  /*a4e0*/  RET.REL.NODEC R4 `(_ZN7cutlass13device_kernelINS_4gemm6kernel13GemmUniversalIN4cute5tupleIJiiiiEEENS1_10collective13CollectiveMmaINS1_35MainloopSm100TmaUmmaWarpSpecializedILi13ELi2ELi4ENS5_IJNS4_1CILi2EEESB_NSA_ILi1EEEEEEEENS5_IJNSA_ILi128EEESF_NSA_ILi64EEEEEENS_10bfloat16_tENS5_IJlSC_lEEESI_SJ_NS4_8TiledMMAINS4_8MMA_AtomIJNS4_26SM100_MMA_F16BF16_2x1SM_SSISI_SI_fLi128ELi128ELNS4_4UMMA5MajorE0ELSO_0ELNSN_7ScaleInE0ELSP_0EEEEEENS4_6LayoutINS5_IJSC_SC_SC_EEENS5_IJNSA_ILi0EEESU_SU_EEEEENS5_IJNS4_10UnderscoreESX_SX_EEEEENS4_28SM100_TMA_2SM_LOAD_MULTICASTENS4_14ComposedLayoutINS4_7SwizzleILi3ELi4ELi3EEENS4_18smem_ptr_flag_bitsILi16EEENSS_INS5_IJNSA_ILi8EEESG_EEENS5_IJSG_SC_EEEEEEEvNS4_8identityENS4_18SM100_TMA_2SM_LOADES1A_vS1B_EENS_8epilogue10collective18CollectiveEpilogueINS1E_23Sm100TmaWarpSpecializedILi4ELi2ELi16ELb1ELb0EEEJNS5_IJSG_SF_SG_EEENS5_IJNSS_ISG_SC_EENSS_INS5_IJNSA_ILi16EEESB_EEENS5_IJSC_SG_EEEEEEEESI_SJ_SI_SJ_NS1E_6fusion15FusionCallbacksIS1I_NS1Q_17LinearCombinationISI_fSI_fLNS_15FloatRoundStyleE2EEES1J_S1P_JEEENS4_5SM1004TMEM4LOAD26SM100_TMEM_LOAD_32dp32b16xENS4_13SM90_TMA_LOADENS11_INS12_ILi1ELi4ELi3EEES15_NSS_INS5_IJS16_S1L_EEENS5_IJS1L_SC_EEEEEEENS4_39AutoVectorizingCopyWithAssumedAlignmentILi128EEENS4_14SM90_TMA_STOREES25_S27_S27_EEEvvEEEEvNT_6ParamsE) ;  /* 0xffffff5804c47950 */ /* 0x000fea0003c3ffff */
        .weak           $__internal_2_$__cuda_sm10x_tcgen05_guardrail_trap_unallocated_columns_being_dealloced
        .type           $__internal_2_$__cuda_sm10x_tcgen05_guardrail_trap_unallocated_columns_being_dealloced,@function
        .size           $__internal_2_$__cuda_sm10x_tcgen05_guardrail_trap_unallocated_columns_being_dealloced,(.L_x_225 - $__internal_2_$__cuda_sm10x_tcgen05_guardrail_trap_unallocated_columns_being_dealloced)
$__internal_2_$__cuda_sm10x_tcgen05_guardrail_trap_unallocated_columns_being_dealloced:
[----:B------:R-:W-:Y:S05]  /*a4f0*/  BPT.TRAP 0x1 ;  /* 0x000000040000795c */ /* 0x000fea0000300000 */
[----:B------:R-:W-:-:S04]  /*a500*/  HFMA2 R3, -RZ, RZ, 0, 0 ;  /* 0x00000000ff037431 */ /* 0x000fc800000001ff */
[----:B------:R-:W-:Y:S05]  /*a510*/  RET.REL.NODEC R2 `(_ZN7cutlass13device_kernelINS_4gemm6kernel13GemmUniversalIN4cute5tupleIJiiiiEEENS1_10collective13CollectiveMmaINS1_35MainloopSm100TmaUmmaWarpSpecializedILi13ELi2ELi4ENS5_IJNS4_1CILi2EEESB_NSA_ILi1EEEEEEEENS5_IJNSA_ILi128EEESF_NSA_ILi64EEEEEENS_10bfloat16_tENS5_IJlSC_lEEESI_SJ_NS4_8TiledMMAINS4_8MMA_AtomIJNS4_26SM100_MMA_F16BF16_2x1SM_SSISI_SI_fLi128ELi128ELNS4_4UMMA5MajorE0ELSO_0ELNSN_7ScaleInE0ELSP_0EEEEEENS4_6LayoutINS5_IJSC_SC_SC_EEENS5_IJNSA_ILi0EEESU_SU_EEEEENS5_IJNS4_10UnderscoreESX_SX_EEEEENS4_28SM100_TMA_2SM_LOAD_MULTICASTENS4_14ComposedLayoutINS4_7SwizzleILi3ELi4ELi3EEENS4_18smem_ptr_flag_bitsILi16EEENSS_INS5_IJNSA_ILi8EEESG_EEENS5_IJSG_SC_EEEEEEEvNS4_8identityENS4_18SM100_TMA_2SM_LOADES1A_vS1B_EENS_8epilogue10collective18CollectiveEpilogueINS1E_23Sm100TmaWarpSpecializedILi4ELi2ELi16ELb1ELb0EEEJNS5_IJSG_SF_SG_EEENS5_IJNSS_ISG_SC_EENSS_INS5_IJNSA_ILi16EEESB_EEENS5_IJSC_SG_EEEEEEEESI_SJ_SI_SJ_NS1E_6fusion15FusionCallbacksIS1I_NS1Q_17LinearCombinationISI_fSI_fLNS_15FloatRoundStyleE2EEES1J_S1P_JEEENS4_5SM1004TMEM4LOAD26SM100_TMEM_LOAD_32dp32b16xENS4_13SM90_TMA_LOADENS11_INS12_ILi1ELi4ELi3EEES15_NSS_INS5_IJS16_S1L_EEENS5_IJS1L_SC_EEEEEEENS4_39AutoVectorizingCopyWithAssumedAlignmentILi128EEENS4_14SM90_TMA_STOREES25_S27_S27_EEEvvEEEEvNT_6ParamsE) ;  /* 0xffffff5802b87950 */ /* 0x000fea0003c3ffff */
.L_x_224:
[----:B------:R-:W-:-:S00]  /*a520*/  BRA `(.L_x_224) ;  /* 0xfffffffc00fc7947 */ /* 0x000fc0000383ffff */
[----:B------:R-:W-:-:S00]  /*a530*/  NOP ;  /* 0x0000000000007918 */ /* 0x000fc00000000000 */
        /* <DEDUP_REMOVED lines=12> */
.L_x_225:


//--------------------- .nv.global.init           --------------------------
	.section	.nv.global.init,"aw",@progbits
.nv.global.init:
	.type		$str$27,@object
	.size		$str$27,($str$28 - $str$27)
$str$27:
        /*0000*/ 	.byte	0x28, 0x61, 0x64, 0x64, 0x72, 0x65, 0x73, 0x73, 0x20, 0x26, 0x20, 0x6d, 0x61, 0x73, 0x6b, 0x29
        /*0010*/ 	.byte	0x20, 0x3d, 0x3d, 0x20, 0x30, 0x00
	.type		$str$28,@object
	.size		$str$28,($str$26 - $str$28)
$str$28:
        /*0016*/ 	.byte	0x2f, 0x74, 0x6d, 0x70, 0x2f, 0x63, 0x75, 0x74, 0x6c, 0x61, 0x73, 0x73, 0x5f, 0x73, 0x77, 0x65
        /*0026*/ 	.byte	0x65, 0x70, 0x5f, 0x73, 0x72, 0x63, 0x2f, 0x69, 0x6e, 0x63, 0x6c, 0x75, 0x64, 0x65, 0x2f, 0x63
        /*0036*/ 	.byte	0x75, 0x74, 0x65, 0x2f, 0x70, 0x6f, 0x69, 0x6e, 0x74, 0x65, 0x72, 0x5f, 0x66, 0x6c, 0x61, 0x67
        /*0046*/ 	.byte	0x67, 0x65, 0x64, 0x2e, 0x68, 0x70, 0x70, 0x00
	.type		$str$26,@object
	.size		$str$26,($str$25 - $str$26)
$str$26:
        /*004e*/ 	.byte	0x2f, 0x74, 0x6d, 0x70, 0x2f, 0x63, 0x75, 0x74, 0x6c, 0x61, 0x73, 0x73, 0x5f, 0x73, 0x77, 0x65
        /*005e*/ 	.byte	0x65, 0x70, 0x5f, 0x73, 0x72, 0x63, 0x2f, 0x69, 0x6e, 0x63, 0x6c, 0x75, 0x64, 0x65, 0x2f, 0x63
        /*006e*/ 	.byte	0x75, 0x74, 0x65, 0x2f, 0x61, 0x74, 0x6f, 0x6d, 0x2f, 0x63, 0x6f, 0x70, 0x79, 0x5f, 0x74, 0x72
        /*007e*/ 	.byte	0x61, 0x69, 0x74, 0x73, 0x5f, 0x73, 0x6d, 0x31, 0x30, 0x30, 0x2e, 0x68, 0x70, 0x70, 0x00
	.type		$str$25,@object
	.size		$str$25,(__unnamed_1 - $str$25)
$str$25:
        /*008d*/ 	.byte	0x28, 0x28, 0x75, 0x69, 0x6e, 0x74, 0x33, 0x32, 0x5f, 0x74, 0x28, 0x74, 0x68, 0x72, 0x65, 0x61
        /*009d*/ 	.byte	0x64, 0x49, 0x64, 0x78, 0x2e, 0x78, 0x29, 0x20, 0x2f, 0x20, 0x33, 0x32, 0x29, 0x20, 0x25, 0x20
        /*00ad*/ 	.byte	0x34, 0x29, 0x20, 0x3d, 0x3d, 0x20, 0x28, 0x28, 0x28, 0x74, 0x6d, 0x65, 0x6d, 0x5f, 0x61, 0x64
        /*00bd*/ 	.byte	0x64, 0x72, 0x20, 0x3e, 0x3e, 0x20, 0x31, 0x36, 0x29, 0x20, 0x2f, 0x20, 0x33, 0x32, 0x29, 0x20
        /*00cd*/ 	.byte	0x25, 0x20, 0x34, 0x29, 0x00
	.type		__unnamed_1,@object
	.size		__unnamed_1,(__unnamed_2 - __unnamed_1)
__unnamed_1:
        /*00d2*/ 	.byte	0x61, 0x75, 0x74, 0x6f, 0x20, 0x63, 0x75, 0x74, 0x65, 0x3a, 0x3a, 0x61, 0x73, 0x5f, 0x70, 0x6f
        /* <DEDUP_REMOVED lines=24> */
        /*0262*/ 	.byte	0x43, 0x3c, 0x32, 0x30, 0x34, 0x38, 0x3e, 0x3e, 0x3e, 0x3e, 0x5d, 0x00
	.type		__unnamed_2,@object
	.size		__unnamed_2,(.L_2 - __unnamed_2)
__unnamed_2:
        /* <DEDUP_REMOVED lines=40> */
        /*04ee*/ 	.byte	0x3a, 0x3a, 0x43, 0x3c, 0x30, 0x3e, 0x3e, 0x3e, 0x3e, 0x5d, 0x00
.L_2:


//--------------------- .nv.shared._ZN7cutlass13device_kernelINS_4gemm6kernel13GemmUniversalIN4cute5tupleIJiiiiEEENS1_10collective13CollectiveMmaINS1_35MainloopSm100TmaUmmaWarpSpecializedILi13ELi2ELi4ENS5_IJNS4_1CILi2EEESB_NSA_ILi1EEEEEEEENS5_IJNSA_ILi128EEESF_NSA_ILi64EEEEEENS_10bfloat16_tENS5_IJlSC_lEEESI_SJ_NS4_8TiledMMAINS4_8MMA_AtomIJNS4_26SM100_MMA_F16BF16_2x1SM_SSISI_SI_fLi128ELi128ELNS4_4UMMA5MajorE0ELSO_0ELNSN_7ScaleInE0ELSP_0EEEEEENS4_6LayoutINS5_IJSC_SC_SC_EEENS5_IJNSA_ILi0EEESU_SU_EEEEENS5_IJNS4_10UnderscoreESX_SX_EEEEENS4_28SM100_TMA_2SM_LOAD_MULTICASTENS4_14ComposedLayoutINS4_7SwizzleILi3ELi4ELi3EEENS4_18smem_ptr_flag_bitsILi16EEENSS_INS5_IJNSA_ILi8EEESG_EEENS5_IJSG_SC_EEEEEEEvNS4_8identityENS4_18SM100_TMA_2SM_LOADES1A_vS1B_EENS_8epilogue10collective18CollectiveEpilogueINS1E_23Sm100TmaWarpSpecializedILi4ELi2ELi16ELb1ELb0EEEJNS5_IJSG_SF_SG_EEENS5_IJNSS_ISG_SC_EENSS_INS5_IJNSA_ILi16EEESB_EEENS5_IJSC_SG_EEEEEEEESI_SJ_SI_SJ_NS1E_6fusion15FusionCallbacksIS1I_NS1Q_17LinearCombinationISI_fSI_fLNS_15FloatRoundStyleE2EEES1J_S1P_JEEENS4_5SM1004TMEM4LOAD26SM100_TMEM_LOAD_32dp32b16xENS4_13SM90_TMA_LOADENS11_INS12_ILi1ELi4ELi3EEES15_NSS_INS5_IJS16_S1L_EEENS5_IJS1L_SC_EEEEEEENS4_39AutoVectorizingCopyWithAssumedAlignmentILi128EEENS4_14SM90_TMA_STOREES25_S27_S27_EEEvvEEEEvNT_6ParamsE --------------------------
	.section	.nv.shared._ZN7cutlass13device_kernelINS_4gemm6kernel13GemmUniversalIN4cute5tupleIJiiiiEEENS1_10collective13CollectiveMmaINS1_35MainloopSm100TmaUmmaWarpSpecializedILi13ELi2ELi4ENS5_IJNS4_1CILi2EEESB_NSA_ILi1EEEEEEEENS5_IJNSA_ILi128EEESF_NSA_ILi64EEEEEENS_10bfloat16_tENS5_IJlSC_lEEESI_SJ_NS4_8TiledMMAINS4_8MMA_AtomIJNS4_26SM100_MMA_F16BF16_2x1SM_SSISI_SI_fLi128ELi128ELNS4_4UMMA5MajorE0ELSO_0ELNSN_7ScaleInE0ELSP_0EEEEEENS4_6LayoutINS5_IJSC_SC_SC_EEENS5_IJNSA_ILi0EEESU_SU_EEEEENS5_IJNS4_10UnderscoreESX_SX_EEEEENS4_28SM100_TMA_2SM_LOAD_MULTICASTENS4_14ComposedLayoutINS4_7SwizzleILi3ELi4ELi3EEENS4_18smem_ptr_flag_bitsILi16EEENSS_INS5_IJNSA_ILi8EEESG_EEENS5_IJSG_SC_EEEEEEEvNS4_8identityENS4_18SM100_TMA_2SM_LOADES1A_vS1B_EENS_8epilogue10collective18CollectiveEpilogueINS1E_23Sm100TmaWarpSpecializedILi4ELi2ELi16ELb1ELb0EEEJNS5_IJSG_SF_SG_EEENS5_IJNSS_ISG_SC_EENSS_INS5_IJNSA_ILi16EEESB_EEENS5_IJSC_SG_EEEEEEEESI_SJ_SI_SJ_NS1E_6fusion15FusionCallbacksIS1I_NS1Q_17LinearCombinationISI_fSI_fLNS_15FloatRoundStyleE2EEES1J_S1P_JEEENS4_5SM1004TMEM4LOAD26SM100_TMEM_LOAD_32dp32b16xENS4_13SM90_TMA_LOADENS11_INS12_ILi1ELi4ELi3EEES15_NSS_INS5_IJS16_S1L_EEENS5_IJS1L_SC_EEEEEEENS4_39AutoVectorizingCopyWithAssumedAlignmentILi128EEENS4_14SM90_TMA_STOREES25_S27_S27_EEEvvEEEEvNT_6ParamsE,"aw",@nobits
	.sectionflags	@""
	.align	16
	.zero		1024


//--------------------- .nv.shared.reserved.0     --------------------------
	.section	.nv.shared.reserved.0,"aw",@nobits
	.weak		__nv_reservedSMEM_offset_0_alias
	.size		__nv_reservedSMEM_offset_0_alias, 0, 64
	.other		__nv_reservedSMEM_offset_0_alias,@"STO_CUDA_RESERVED_SHARED STV_DEFAULT"
__nv_reservedSMEM_offset_0_alias:
	.zero		0
.nv.shared.reserved.0:
	.zero		64
	.weak		__nv_reservedSMEM_tcgen05_partition
	.type		__nv_reservedSMEM_tcgen05_partition,@object
	.size		__nv_reservedSMEM_tcgen05_partition,(.L_0 - __nv_reservedSMEM_tcgen05_partition)
__nv_reservedSMEM_tcgen05_partition:
	.zero		32
.L_0:


//--------------------- .nv.global                --------------------------
	.section	.nv.global,"aw",@nobits
.nv.global:
	.type		_ZN39_INTERNAL_b7666f45_4_k_cu_f69da71b_77794cute1_E,@object
	.size		_ZN39_INTERNAL_b7666f45_4_k_cu_f69da71b_77794cute1_E,(_ZN39_INTERNAL_b7666f45_4_k_cu_f69da71b_77794cuda3std3__45__cpo6cbeginE - _ZN39_INTERNAL_b7666f45_4_k_cu_f69da71b_77794cute1_E)
_ZN39_INTERNAL_b7666f45_4_k_cu_f69da71b_77794cute1_E:
	.zero		1
	.type		_ZN39_INTERNAL_b7666f45_4_k_cu_f69da71b_77794cuda3std3__45__cpo6cbeginE,@object
	.size		_ZN39_INTERNAL_b7666f45_4_k_cu_f69da71b_77794cuda3std3__45__cpo6cbeginE,(_ZN39_INTERNAL_b7666f45_4_k_cu_f69da71b_77794cuda3std3__48in_placeE - _ZN39_INTERNAL_b7666f45_4_k_cu_f69da71b_77794cuda3std3__45__cpo6cbeginE)
_ZN39_INTERNAL_b7666f45_4_k_cu_f69da71b_77794cuda3std3__45__cpo6cbeginE:
	.zero		1
	.type		_ZN39_INTERNAL_b7666f45_4_k_cu_f69da71b_77794cuda3std3__48in_placeE,@object
	.size		_ZN39_INTERNAL_b7666f45_4_k_cu_f69da71b_77794cuda3std3__48in_placeE,(_ZN39_INTERNAL_b7666f45_4_k_cu_f69da71b_77794cuda3std6ranges3__45__cpo9iter_moveE - _ZN39_INTERNAL_b7666f45_4_k_cu_f69da71b_77794cuda3std3__48in_placeE)
_ZN39_INTERNAL_b7666f45_4_k_cu_f69da71b_77794cuda3std3__48in_placeE:
	.zero		1
	.type		_ZN39_INTERNAL_b7666f45_4_k_cu_f69da71b_77794cuda3std6ranges3__45__cpo9iter_moveE,@object
	.size		_ZN39_INTERNAL_b7666f45_4_k_cu_f69da71b_77794cuda3std6ranges3__45__cpo9iter_moveE,(_ZN39_INTERNAL_b7666f45_4_k_cu_f69da71b_77794cuda3std3__45__cpo5beginE - _ZN39_INTERNAL_b7666f45_4_k_cu_f69da71b_77794cuda3std6ranges3__45__cpo9iter_moveE)
_ZN39_INTERNAL_b7666f45_4_k_cu_f69da71b_77794cuda3std6ranges3__45__cpo9iter_moveE:
	.zero		1
	.type		_ZN39_INTERNAL_b7666f45_4_k_cu_f69da71b_77794cuda3std3__45__cpo5beginE,@object
	.size		_ZN39_INTERNAL_b7666f45_4_k_cu_f69da71b_77794cuda3std3__45__cpo5beginE,(_ZN39_INTERNAL_b7666f45_4_k_cu_f69da71b_77794cuda3std3__441_GLOBAL__N__b7666f45_4_k_cu_f69da71b_77796ignoreE - _ZN39_INTERNAL_b7666f45_4_k_cu_f69da71b_77794cuda3std3__45__cpo5beginE)
_ZN39_INTERNAL_b7666f45_4_k_cu_f69da71b_77794cuda3std3__45__cpo5beginE:
	.zero		1
	.type		_ZN39_INTERNAL_b7666f45_4_k_cu_f69da71b_77794cuda3std3__441_GLOBAL__N__b7666f45_4_k_cu_f69da71b_77796ignoreE,@object
	.size		_ZN39_INTERNAL_b7666f45_4_k_cu_f69da71b_77794cuda3std3__441_GLOBAL__N__b7666f45_4_k_cu_f69da71b_77796ignoreE,(_ZN39_INTERNAL_b7666f45_4_k_cu_f69da71b_77794cute7productE - _ZN39_INTERNAL_b7666f45_4_k_cu_f69da71b_77794cuda3std3__441_GLOBAL__N__b7666f45_4_k_cu_f69da71b_77796ignoreE)
_ZN39_INTERNAL_b7666f45_4_k_cu_f69da71b_77794cuda3std3__441_GLOBAL__N__b7666f45_4_k_cu_f69da71b_77796ignoreE:
	.zero		1
	.type		_ZN39_INTERNAL_b7666f45_4_k_cu_f69da71b_77794cute7productE,@object
	.size		_ZN39_INTERNAL_b7666f45_4_k_cu_f69da71b_77794cute7productE,(_ZN39_INTERNAL_b7666f45_4_k_cu_f69da71b_77794cuda3std3__45__cpo3endE - _ZN39_INTERNAL_b7666f45_4_k_cu_f69da71b_77794cute7productE)
_ZN39_INTERNAL_b7666f45_4_k_cu_f69da71b_77794cute7productE:
	.zero		1
	.type		_ZN39_INTERNAL_b7666f45_4_k_cu_f69da71b_77794cuda3std3__45__cpo3endE,@object
	.size		_ZN39_INTERNAL_b7666f45_4_k_cu_f69da71b_77794cuda3std3__45__cpo3endE,(_ZN39_INTERNAL_b7666f45_4_k_cu_f69da71b_77794cuda3std3__419piecewise_constructE - _ZN39_INTERNAL_b7666f45_4_k_cu_f69da71b_77794cuda3std3__45__cpo3endE)
_ZN39_INTERNAL_b7666f45_4_k_cu_f69da71b_77794cuda3std3__45__cpo3endE:
	.zero		1
	.type		_ZN39_INTERNAL_b7666f45_4_k_cu_f69da71b_77794cuda3std3__419piecewise_constructE,@object
	.size		_ZN39_INTERNAL_b7666f45_4_k_cu_f69da71b_77794cuda3std3__419piecewise_constructE,(_ZN39_INTERNAL_b7666f45_4_k_cu_f69da71b_77794cuda3std3__45__cpo4cendE - _ZN39_INTERNAL_b7666f45_4_k_cu_f69da71b_77794cuda3std3__419piecewise_constructE)
_ZN39_INTERNAL_b7666f45_4_k_cu_f69da71b_77794cuda3std3__419piecewise_constructE:
	.zero		1
	.type		_ZN39_INTERNAL_b7666f45_4_k_cu_f69da71b_77794cuda3std3__45__cpo4cendE,@object
	.size		_ZN39_INTERNAL_b7666f45_4_k_cu_f69da71b_77794cuda3std3__45__cpo4cendE,(_ZN39_INTERNAL_b7666f45_4_k_cu_f69da71b_77794cuda3std6ranges3__45__cpo4swapE - _ZN39_INTERNAL_b7666f45_4_k_cu_f69da71b_77794cuda3std3__45__cpo4cendE)
_ZN39_INTERNAL_b7666f45_4_k_cu_f69da71b_77794cuda3std3__45__cpo4cendE:
	.zero		1
	.type		_ZN39_INTERNAL_b7666f45_4_k_cu_f69da71b_77794cuda3std6ranges3__45__cpo4swapE,@object
	.size		_ZN39_INTERNAL_b7666f45_4_k_cu_f69da71b_77794cuda3std6ranges3__45__cpo4swapE,(.L_10 - _ZN39_INTERNAL_b7666f45_4_k_cu_f69da71b_77794cuda3std6ranges3__45__cpo4swapE)
_ZN39_INTERNAL_b7666f45_4_k_cu_f69da71b_77794cuda3std6ranges3__45__cpo4swapE:
	.zero		1
.L_10:


//--------------------- .nv.constant0._ZN7cutlass13device_kernelINS_4gemm6kernel13GemmUniversalIN4cute5tupleIJiiiiEEENS1_10collective13CollectiveMmaINS1_35MainloopSm100TmaUmmaWarpSpecializedILi13ELi2ELi4ENS5_IJNS4_1CILi2EEESB_NSA_ILi1EEEEEEEENS5_IJNSA_ILi128EEESF_NSA_ILi64EEEEEENS_10bfloat16_tENS5_IJlSC_lEEESI_SJ_NS4_8TiledMMAINS4_8MMA_AtomIJNS4_26SM100_MMA_F16BF16_2x1SM_SSISI_SI_fLi128ELi128ELNS4_4UMMA5MajorE0ELSO_0ELNSN_7ScaleInE0ELSP_0EEEEEENS4_6LayoutINS5_IJSC_SC_SC_EEENS5_IJNSA_ILi0EEESU_SU_EEEEENS5_IJNS4_10UnderscoreESX_SX_EEEEENS4_28SM100_TMA_2SM_LOAD_MULTICASTENS4_14ComposedLayoutINS4_7SwizzleILi3ELi4ELi3EEENS4_18smem_ptr_flag_bitsILi16EEENSS_INS5_IJNSA_ILi8EEESG_EEENS5_IJSG_SC_EEEEEEEvNS4_8identityENS4_18SM100_TMA_2SM_LOADES1A_vS1B_EENS_8epilogue10collective18CollectiveEpilogueINS1E_23Sm100TmaWarpSpecializedILi4ELi2ELi16ELb1ELb0EEEJNS5_IJSG_SF_SG_EEENS5_IJNSS_ISG_SC_EENSS_INS5_IJNSA_ILi16EEESB_EEENS5_IJSC_SG_EEEEEEEESI_SJ_SI_SJ_NS1E_6fusion15FusionCallbacksIS1I_NS1Q_17LinearCombinationISI_fSI_fLNS_15FloatRoundStyleE2EEES1J_S1P_JEEENS4_5SM1004TMEM4LOAD26SM100_TMEM_LOAD_32dp32b16xENS4_13SM90_TMA_LOADENS11_INS12_ILi1ELi4ELi3EEES15_NSS_INS5_IJS16_S1L_EEENS5_IJS1L_SC_EEEEEEENS4_39AutoVectorizingCopyWithAssumedAlignmentILi128EEENS4_14SM90_TMA_STOREES25_S27_S27_EEEvvEEEEvNT_6ParamsE --------------------------
	.section	.nv.constant0._ZN7cutlass13device_kernelINS_4gemm6kernel13GemmUniversalIN4cute5tupleIJiiiiEEENS1_10collective13CollectiveMmaINS1_35MainloopSm100TmaUmmaWarpSpecializedILi13ELi2ELi4ENS5_IJNS4_1CILi2EEESB_NSA_ILi1EEEEEEEENS5_IJNSA_ILi128EEESF_NSA_ILi64EEEEEENS_10bfloat16_tENS5_IJlSC_lEEESI_SJ_NS4_8TiledMMAINS4_8MMA_AtomIJNS4_26SM100_MMA_F16BF16_2x1SM_SSISI_SI_fLi128ELi128ELNS4_4UMMA5MajorE0ELSO_0ELNSN_7ScaleInE0ELSP_0EEEEEENS4_6LayoutINS5_IJSC_SC_SC_EEENS5_IJNSA_ILi0EEESU_SU_EEEEENS5_IJNS4_10UnderscoreESX_SX_EEEEENS4_28SM100_TMA_2SM_LOAD_MULTICASTENS4_14ComposedLayoutINS4_7SwizzleILi3ELi4ELi3EEENS4_18smem_ptr_flag_bitsILi16EEENSS_INS5_IJNSA_ILi8EEESG_EEENS5_IJSG_SC_EEEEEEEvNS4_8identityENS4_18SM100_TMA_2SM_LOADES1A_vS1B_EENS_8epilogue10collective18CollectiveEpilogueINS1E_23Sm100TmaWarpSpecializedILi4ELi2ELi16ELb1ELb0EEEJNS5_IJSG_SF_SG_EEENS5_IJNSS_ISG_SC_EENSS_INS5_IJNSA_ILi16EEESB_EEENS5_IJSC_SG_EEEEEEEESI_SJ_SI_SJ_NS1E_6fusion15FusionCallbacksIS1I_NS1Q_17LinearCombinationISI_fSI_fLNS_15FloatRoundStyleE2EEES1J_S1P_JEEENS4_5SM1004TMEM4LOAD26SM100_TMEM_LOAD_32dp32b16xENS4_13SM90_TMA_LOADENS11_INS12_ILi1ELi4ELi3EEES15_NSS_INS5_IJS16_S1L_EEENS5_IJS1L_SC_EEEEEEENS4_39AutoVectorizingCopyWithAssumedAlignmentILi128EEENS4_14SM90_TMA_STOREES25_S27_S27_EEEvvEEEEvNT_6ParamsE,"a",@progbits
	.sectionflags	@""
	.align	4
.nv.constant0._ZN7cutlass13device_kernelINS_4gemm6kernel13GemmUniversalIN4cute5tupleIJiiiiEEENS1_10collective13CollectiveMmaINS1_35MainloopSm100TmaUmmaWarpSpecializedILi13ELi2ELi4ENS5_IJNS4_1CILi2EEESB_NSA_ILi1EEEEEEEENS5_IJNSA_ILi128EEESF_NSA_ILi64EEEEEENS_10bfloat16_tENS5_IJlSC_lEEESI_SJ_NS4_8TiledMMAINS4_8MMA_AtomIJNS4_26SM100_MMA_F16BF16_2x1SM_SSISI_SI_fLi128ELi128ELNS4_4UMMA5MajorE0ELSO_0ELNSN_7ScaleInE0ELSP_0EEEEEENS4_6LayoutINS5_IJSC_SC_SC_EEENS5_IJNSA_ILi0EEESU_SU_EEEEENS5_IJNS4_10UnderscoreESX_SX_EEEEENS4_28SM100_TMA_2SM_LOAD_MULTICASTENS4_14ComposedLayoutINS4_7SwizzleILi3ELi4ELi3EEENS4_18smem_ptr_flag_bitsILi16EEENSS_INS5_IJNSA_ILi8EEESG_EEENS5_IJSG_SC_EEEEEEEvNS4_8identityENS4_18SM100_TMA_2SM_LOADES1A_vS1B_EENS_8epilogue10collective18CollectiveEpilogueINS1E_23Sm100TmaWarpSpecializedILi4ELi2ELi16ELb1ELb0EEEJNS5_IJSG_SF_SG_EEENS5_IJNSS_ISG_SC_EENSS_INS5_IJNSA_ILi16EEESB_EEENS5_IJSC_SG_EEEEEEEESI_SJ_SI_SJ_NS1E_6fusion15FusionCallbacksIS1I_NS1Q_17LinearCombinationISI_fSI_fLNS_15FloatRoundStyleE2EEES1J_S1P_JEEENS4_5SM1004TMEM4LOAD26SM100_TMEM_LOAD_32dp32b16xENS4_13SM90_TMA_LOADENS11_INS12_ILi1ELi4ELi3EEES15_NSS_INS5_IJS16_S1L_EEENS5_IJS1L_SC_EEEEEEENS4_39AutoVectorizingCopyWithAssumedAlignmentILi128EEENS4_14SM90_TMA_STOREES25_S27_S27_EEEvvEEEEvNT_6ParamsE:
	.zero		2944


//--------------------- SYMBOLS --------------------------

	.type		.nv.reservedSmem.offset0,@object
	.size		.nv.reservedSmem.offset0,0x4
	.type		.nv.reservedSmem.cap,@object
	.size		.nv.reservedSmem.cap,0x4
	.type		__assertfail,@function
